//
// Generated by NVIDIA NVVM Compiler
//
// Compiler Build ID: CL-36424714
// Cuda compilation tools, release 13.0, V13.0.88
// Based on NVVM 20.0.0
//

.version 9.0
.target sm_100
.address_size 64

	// .globl	_Z10newton_gpuPKdS0_PdPKiS0_
.extern .func  (.param .b32 func_retval0) vprintf
(
	.param .b64 vprintf_param_0,
	.param .b64 vprintf_param_1
)
;
.func  (.param .align 16 .b8 func_retval0[16]) __internal_trig_reduction_slowpathd
(
	.param .b64 __internal_trig_reduction_slowpathd_param_0
)
;
.global .align 1 .b8 $str[24] = {37, 102, 32, 37, 102, 32, 37, 102, 32, 37, 102, 32, 62, 61, 32, 37, 100, 32, 105, 116, 101, 114, 10};
.global .align 8 .b8 __cudart_i2opi_d[144] = {8, 93, 141, 31, 177, 95, 251, 107, 234, 146, 82, 138, 247, 57, 7, 61, 123, 241, 229, 235, 199, 186, 39, 117, 45, 234, 95, 158, 102, 63, 70, 79, 183, 9, 203, 39, 207, 126, 54, 109, 31, 109, 10, 90, 139, 17, 47, 239, 15, 152, 5, 222, 255, 151, 248, 31, 59, 40, 249, 189, 139, 95, 132, 156, 244, 57, 83, 131, 57, 214, 145, 57, 65, 126, 95, 180, 38, 112, 156, 233, 132, 68, 187, 46, 245, 53, 130, 232, 62, 167, 41, 177, 28, 235, 29, 254, 28, 146, 209, 9, 234, 46, 73, 6, 224, 210, 77, 66, 58, 110, 36, 183, 97, 197, 187, 222, 171, 99, 81, 254, 65, 144, 67, 60, 153, 149, 98, 219, 192, 221, 52, 245, 209, 87, 39, 252, 41, 21, 68, 78, 110, 131, 249, 162};
.global .align 16 .b8 __cudart_sin_cos_coeffs[128] = {70, 210, 176, 44, 241, 229, 90, 190, 146, 227, 172, 105, 227, 29, 199, 62, 161, 98, 219, 25, 160, 1, 42, 191, 24, 8, 17, 17, 17, 17, 129, 63, 84, 85, 85, 85, 85, 85, 197, 191, 0, 0, 0, 0, 0, 0, 0, 0, 0, 0, 0, 0, 0, 0, 0, 0, 100, 129, 253, 32, 131, 255, 168, 189, 40, 133, 239, 193, 167, 238, 33, 62, 217, 230, 6, 142, 79, 126, 146, 190, 233, 188, 221, 25, 160, 1, 250, 62, 71, 93, 193, 22, 108, 193, 86, 191, 81, 85, 85, 85, 85, 85, 165, 63, 0, 0, 0, 0, 0, 0, 224, 191, 0, 0, 0, 0, 0, 0, 240, 63};

.visible .entry _Z10newton_gpuPKdS0_PdPKiS0_(
	.param .u64 .ptr .align 1 _Z10newton_gpuPKdS0_PdPKiS0__param_0,
	.param .u64 .ptr .align 1 _Z10newton_gpuPKdS0_PdPKiS0__param_1,
	.param .u64 .ptr .align 1 _Z10newton_gpuPKdS0_PdPKiS0__param_2,
	.param .u64 .ptr .align 1 _Z10newton_gpuPKdS0_PdPKiS0__param_3,
	.param .u64 .ptr .align 1 _Z10newton_gpuPKdS0_PdPKiS0__param_4
)
{
	.local .align 8 .b8 	__local_depot0[40];
	.reg .b64 	%SP;
	.reg .b64 	%SPL;
	.reg .pred 	%p<30>;
	.reg .b32 	%r<93>;
	.reg .b64 	%rd<61>;
	.reg .b64 	%fd<249>;

	mov.u64 	%SPL, __local_depot0;
	cvta.local.u64 	%SP, %SPL;
	ld.param.u64 	%rd4, [_Z10newton_gpuPKdS0_PdPKiS0__param_1];
	ld.param.u64 	%rd7, [_Z10newton_gpuPKdS0_PdPKiS0__param_2];
	ld.param.u64 	%rd5, [_Z10newton_gpuPKdS0_PdPKiS0__param_3];
	cvta.to.global.u64 	%rd8, %rd4;
	cvta.to.global.u64 	%rd9, %rd7;
	cvta.to.global.u64 	%rd10, %rd5;
	mov.u32 	%r31, %tid.x;
	mov.u32 	%r32, %ctaid.x;
	mov.u32 	%r33, %ntid.x;
	mad.lo.s32 	%r34, %r32, %r33, %r31;
	ld.global.u32 	%r1, [%rd10];
	mul.wide.s32 	%rd11, %r34, 8;
	add.s64 	%rd1, %rd9, %rd11;
	ld.global.f64 	%fd1, [%rd1];
	add.s64 	%rd12, %rd8, %rd11;
	ld.global.f64 	%fd2, [%rd12];
	abs.f64 	%fd3, %fd1;
	setp.neu.f64 	%p1, %fd3, 0d7FF0000000000000;
	@%p1 bra 	$L__BB0_2;
	mov.f64 	%fd57, 0d0000000000000000;
	mul.rn.f64 	%fd232, %fd1, %fd57;
	mov.b32 	%r82, 0;
	bra.uni 	$L__BB0_4;
$L__BB0_2:
	mul.f64 	%fd52, %fd1, 0d3FE45F306DC9C883;
	cvt.rni.s32.f64 	%r82, %fd52;
	cvt.rn.f64.s32 	%fd53, %r82;
	fma.rn.f64 	%fd54, %fd53, 0dBFF921FB54442D18, %fd1;
	fma.rn.f64 	%fd55, %fd53, 0dBC91A62633145C00, %fd54;
	fma.rn.f64 	%fd232, %fd53, 0dB97B839A252049C0, %fd55;
	setp.ltu.f64 	%p2, %fd3, 0d41E0000000000000;
	@%p2 bra 	$L__BB0_4;
	{ // callseq 0, 0
	.param .b64 param0;
	st.param.f64 	[param0], %fd1;
	.param .align 16 .b8 retval0[16];
	call.uni (retval0), 
	__internal_trig_reduction_slowpathd, 
	(
	param0
	);
	ld.param.f64 	%fd232, [retval0];
	ld.param.b32 	%r82, [retval0+8];
	} // callseq 0
$L__BB0_4:
	ld.param.u64 	%rd54, [_Z10newton_gpuPKdS0_PdPKiS0__param_0];
	setp.neu.f64 	%p3, %fd3, 0d7FF0000000000000;
	shl.b32 	%r41, %r82, 6;
	cvt.u64.u32 	%rd13, %r41;
	and.b64  	%rd14, %rd13, 64;
	mov.u64 	%rd15, __cudart_sin_cos_coeffs;
	add.s64 	%rd16, %rd15, %rd14;
	mul.rn.f64 	%fd58, %fd232, %fd232;
	and.b32  	%r42, %r82, 1;
	setp.eq.b32 	%p4, %r42, 1;
	selp.f64 	%fd59, 0dBDA8FF8320FD8164, 0d3DE5DB65F9785EBA, %p4;
	ld.global.nc.v2.f64 	{%fd60, %fd61}, [%rd16];
	fma.rn.f64 	%fd62, %fd59, %fd58, %fd60;
	fma.rn.f64 	%fd63, %fd62, %fd58, %fd61;
	ld.global.nc.v2.f64 	{%fd64, %fd65}, [%rd16+16];
	fma.rn.f64 	%fd66, %fd63, %fd58, %fd64;
	fma.rn.f64 	%fd67, %fd66, %fd58, %fd65;
	ld.global.nc.v2.f64 	{%fd68, %fd69}, [%rd16+32];
	fma.rn.f64 	%fd70, %fd67, %fd58, %fd68;
	fma.rn.f64 	%fd71, %fd70, %fd58, %fd69;
	fma.rn.f64 	%fd72, %fd71, %fd232, %fd232;
	fma.rn.f64 	%fd73, %fd71, %fd58, 0d3FF0000000000000;
	selp.f64 	%fd74, %fd73, %fd72, %p4;
	and.b32  	%r43, %r82, 2;
	setp.eq.s32 	%p5, %r43, 0;
	mov.f64 	%fd75, 0d0000000000000000;
	sub.f64 	%fd76, %fd75, %fd74;
	selp.f64 	%fd77, %fd74, %fd76, %p5;
	mul.f64 	%fd78, %fd2, %fd77;
	sub.f64 	%fd79, %fd1, %fd78;
	cvta.to.global.u64 	%rd17, %rd54;
	add.s64 	%rd2, %rd17, %rd11;
	ld.global.f64 	%fd80, [%rd2];
	sub.f64 	%fd8, %fd79, %fd80;
	@%p3 bra 	$L__BB0_6;
	mov.f64 	%fd86, 0d0000000000000000;
	mul.rn.f64 	%fd234, %fd1, %fd86;
	mov.b32 	%r84, 1;
	bra.uni 	$L__BB0_9;
$L__BB0_6:
	mul.f64 	%fd81, %fd1, 0d3FE45F306DC9C883;
	cvt.rni.s32.f64 	%r83, %fd81;
	cvt.rn.f64.s32 	%fd82, %r83;
	fma.rn.f64 	%fd83, %fd82, 0dBFF921FB54442D18, %fd1;
	fma.rn.f64 	%fd84, %fd82, 0dBC91A62633145C00, %fd83;
	fma.rn.f64 	%fd234, %fd82, 0dB97B839A252049C0, %fd84;
	setp.ltu.f64 	%p6, %fd3, 0d41E0000000000000;
	@%p6 bra 	$L__BB0_8;
	{ // callseq 1, 0
	.param .b64 param0;
	st.param.f64 	[param0], %fd1;
	.param .align 16 .b8 retval0[16];
	call.uni (retval0), 
	__internal_trig_reduction_slowpathd, 
	(
	param0
	);
	ld.param.f64 	%fd234, [retval0];
	ld.param.b32 	%r83, [retval0+8];
	} // callseq 1
$L__BB0_8:
	add.s32 	%r84, %r83, 1;
$L__BB0_9:
	ld.param.u64 	%rd55, [_Z10newton_gpuPKdS0_PdPKiS0__param_1];
	shl.b32 	%r46, %r84, 6;
	cvt.u64.u32 	%rd19, %r46;
	and.b64  	%rd20, %rd19, 64;
	add.s64 	%rd22, %rd15, %rd20;
	mul.rn.f64 	%fd87, %fd234, %fd234;
	and.b32  	%r47, %r84, 1;
	setp.eq.b32 	%p7, %r47, 1;
	selp.f64 	%fd88, 0dBDA8FF8320FD8164, 0d3DE5DB65F9785EBA, %p7;
	ld.global.nc.v2.f64 	{%fd89, %fd90}, [%rd22];
	fma.rn.f64 	%fd91, %fd88, %fd87, %fd89;
	fma.rn.f64 	%fd92, %fd91, %fd87, %fd90;
	ld.global.nc.v2.f64 	{%fd93, %fd94}, [%rd22+16];
	fma.rn.f64 	%fd95, %fd92, %fd87, %fd93;
	fma.rn.f64 	%fd96, %fd95, %fd87, %fd94;
	ld.global.nc.v2.f64 	{%fd97, %fd98}, [%rd22+32];
	fma.rn.f64 	%fd99, %fd96, %fd87, %fd97;
	fma.rn.f64 	%fd100, %fd99, %fd87, %fd98;
	fma.rn.f64 	%fd101, %fd100, %fd234, %fd234;
	fma.rn.f64 	%fd102, %fd100, %fd87, 0d3FF0000000000000;
	selp.f64 	%fd103, %fd102, %fd101, %p7;
	and.b32  	%r48, %r84, 2;
	setp.eq.s32 	%p8, %r48, 0;
	mov.f64 	%fd104, 0d0000000000000000;
	sub.f64 	%fd105, %fd104, %fd103;
	selp.f64 	%fd106, %fd103, %fd105, %p8;
	mul.f64 	%fd107, %fd2, %fd106;
	mov.f64 	%fd108, 0d3FF0000000000000;
	sub.f64 	%fd109, %fd108, %fd107;
	div.rn.f64 	%fd110, %fd8, %fd109;
	sub.f64 	%fd246, %fd1, %fd110;
	st.global.f64 	[%rd1], %fd246;
	cvta.to.global.u64 	%rd23, %rd55;
	mov.u32 	%r50, %ntid.x;
	mov.u32 	%r51, %tid.x;
	mad.lo.s32 	%r52, %r32, %r50, %r51;
	mul.wide.s32 	%rd24, %r52, 8;
	add.s64 	%rd25, %rd23, %rd24;
	ld.global.f64 	%fd245, [%rd25];
	abs.f64 	%fd16, %fd246;
	setp.neu.f64 	%p9, %fd16, 0d7FF0000000000000;
	@%p9 bra 	$L__BB0_11;
	mov.f64 	%fd116, 0d0000000000000000;
	mul.rn.f64 	%fd235, %fd246, %fd116;
	mov.b32 	%r85, 0;
	bra.uni 	$L__BB0_13;
$L__BB0_11:
	mul.f64 	%fd111, %fd246, 0d3FE45F306DC9C883;
	cvt.rni.s32.f64 	%r85, %fd111;
	cvt.rn.f64.s32 	%fd112, %r85;
	fma.rn.f64 	%fd113, %fd112, 0dBFF921FB54442D18, %fd246;
	fma.rn.f64 	%fd114, %fd112, 0dBC91A62633145C00, %fd113;
	fma.rn.f64 	%fd235, %fd112, 0dB97B839A252049C0, %fd114;
	setp.ltu.f64 	%p10, %fd16, 0d41E0000000000000;
	@%p10 bra 	$L__BB0_13;
	{ // callseq 2, 0
	.param .b64 param0;
	st.param.f64 	[param0], %fd246;
	.param .align 16 .b8 retval0[16];
	call.uni (retval0), 
	__internal_trig_reduction_slowpathd, 
	(
	param0
	);
	ld.param.f64 	%fd235, [retval0];
	ld.param.b32 	%r85, [retval0+8];
	} // callseq 2
$L__BB0_13:
	setp.neu.f64 	%p11, %fd16, 0d7FF0000000000000;
	shl.b32 	%r55, %r85, 6;
	cvt.u64.u32 	%rd26, %r55;
	and.b64  	%rd27, %rd26, 64;
	add.s64 	%rd29, %rd15, %rd27;
	mul.rn.f64 	%fd117, %fd235, %fd235;
	and.b32  	%r56, %r85, 1;
	setp.eq.b32 	%p12, %r56, 1;
	selp.f64 	%fd118, 0dBDA8FF8320FD8164, 0d3DE5DB65F9785EBA, %p12;
	ld.global.nc.v2.f64 	{%fd119, %fd120}, [%rd29];
	fma.rn.f64 	%fd121, %fd118, %fd117, %fd119;
	fma.rn.f64 	%fd122, %fd121, %fd117, %fd120;
	ld.global.nc.v2.f64 	{%fd123, %fd124}, [%rd29+16];
	fma.rn.f64 	%fd125, %fd122, %fd117, %fd123;
	fma.rn.f64 	%fd126, %fd125, %fd117, %fd124;
	ld.global.nc.v2.f64 	{%fd127, %fd128}, [%rd29+32];
	fma.rn.f64 	%fd129, %fd126, %fd117, %fd127;
	fma.rn.f64 	%fd130, %fd129, %fd117, %fd128;
	fma.rn.f64 	%fd131, %fd130, %fd235, %fd235;
	fma.rn.f64 	%fd132, %fd130, %fd117, 0d3FF0000000000000;
	selp.f64 	%fd133, %fd132, %fd131, %p12;
	and.b32  	%r57, %r85, 2;
	setp.eq.s32 	%p13, %r57, 0;
	mov.f64 	%fd134, 0d0000000000000000;
	sub.f64 	%fd135, %fd134, %fd133;
	selp.f64 	%fd136, %fd133, %fd135, %p13;
	mul.f64 	%fd137, %fd245, %fd136;
	sub.f64 	%fd21, %fd246, %fd137;
	ld.global.f64 	%fd247, [%rd2];
	@%p11 bra 	$L__BB0_15;
	mov.f64 	%fd143, 0d0000000000000000;
	mul.rn.f64 	%fd237, %fd246, %fd143;
	mov.b32 	%r87, 1;
	bra.uni 	$L__BB0_18;
$L__BB0_15:
	mul.f64 	%fd138, %fd246, 0d3FE45F306DC9C883;
	cvt.rni.s32.f64 	%r86, %fd138;
	cvt.rn.f64.s32 	%fd139, %r86;
	fma.rn.f64 	%fd140, %fd139, 0dBFF921FB54442D18, %fd246;
	fma.rn.f64 	%fd141, %fd139, 0dBC91A62633145C00, %fd140;
	fma.rn.f64 	%fd237, %fd139, 0dB97B839A252049C0, %fd141;
	setp.ltu.f64 	%p14, %fd16, 0d41E0000000000000;
	@%p14 bra 	$L__BB0_17;
	{ // callseq 3, 0
	.param .b64 param0;
	st.param.f64 	[param0], %fd246;
	.param .align 16 .b8 retval0[16];
	call.uni (retval0), 
	__internal_trig_reduction_slowpathd, 
	(
	param0
	);
	ld.param.f64 	%fd237, [retval0];
	ld.param.b32 	%r86, [retval0+8];
	} // callseq 3
$L__BB0_17:
	add.s32 	%r87, %r86, 1;
$L__BB0_18:
	ld.param.u64 	%rd59, [_Z10newton_gpuPKdS0_PdPKiS0__param_4];
	shl.b32 	%r61, %r87, 6;
	cvt.u64.u32 	%rd30, %r61;
	and.b64  	%rd31, %rd30, 64;
	add.s64 	%rd33, %rd15, %rd31;
	mul.rn.f64 	%fd144, %fd237, %fd237;
	and.b32  	%r62, %r87, 1;
	setp.eq.b32 	%p15, %r62, 1;
	selp.f64 	%fd145, 0dBDA8FF8320FD8164, 0d3DE5DB65F9785EBA, %p15;
	ld.global.nc.v2.f64 	{%fd146, %fd147}, [%rd33];
	fma.rn.f64 	%fd148, %fd145, %fd144, %fd146;
	fma.rn.f64 	%fd149, %fd148, %fd144, %fd147;
	ld.global.nc.v2.f64 	{%fd150, %fd151}, [%rd33+16];
	fma.rn.f64 	%fd152, %fd149, %fd144, %fd150;
	fma.rn.f64 	%fd153, %fd152, %fd144, %fd151;
	ld.global.nc.v2.f64 	{%fd154, %fd155}, [%rd33+32];
	fma.rn.f64 	%fd156, %fd153, %fd144, %fd154;
	fma.rn.f64 	%fd157, %fd156, %fd144, %fd155;
	fma.rn.f64 	%fd158, %fd157, %fd237, %fd237;
	fma.rn.f64 	%fd159, %fd157, %fd144, 0d3FF0000000000000;
	selp.f64 	%fd160, %fd159, %fd158, %p15;
	and.b32  	%r63, %r87, 2;
	setp.eq.s32 	%p16, %r63, 0;
	mov.f64 	%fd161, 0d0000000000000000;
	sub.f64 	%fd162, %fd161, %fd160;
	selp.f64 	%fd163, %fd160, %fd162, %p16;
	mul.f64 	%fd164, %fd245, %fd163;
	mov.f64 	%fd165, 0d3FF0000000000000;
	sub.f64 	%fd166, %fd165, %fd164;
	sub.f64 	%fd167, %fd21, %fd247;
	div.rn.f64 	%fd248, %fd167, %fd166;
	abs.f64 	%fd168, %fd248;
	cvta.to.global.u64 	%rd34, %rd59;
	ld.global.f64 	%fd169, [%rd34];
	setp.leu.f64 	%p17, %fd168, %fd169;
	mov.b32 	%r92, 0;
	@%p17 bra 	$L__BB0_31;
	cvt.rn.f64.s32 	%fd170, %r1;
	mul.f64 	%fd171, %fd170, 0d3FE0000000000000;
	cvt.rzi.s32.f64 	%r18, %fd171;
	mov.b32 	%r92, 0;
	mov.u32 	%r66, %ctaid.x;
$L__BB0_20:
	ld.param.u64 	%rd57, [_Z10newton_gpuPKdS0_PdPKiS0__param_3];
	cvta.to.global.u64 	%rd35, %rd57;
	ld.global.u32 	%r65, [%rd35];
	setp.gt.s32 	%p18, %r92, %r65;
	@%p18 bra 	$L__BB0_31;
	ld.param.u64 	%rd56, [_Z10newton_gpuPKdS0_PdPKiS0__param_1];
	sub.f64 	%fd172, %fd246, %fd248;
	setp.eq.s32 	%p19, %r92, %r18;
	selp.f64 	%fd246, 0d400921FB54442D18, %fd172, %p19;
	st.global.f64 	[%rd1], %fd246;
	cvta.to.global.u64 	%rd36, %rd56;
	mov.u32 	%r67, %ntid.x;
	mov.u32 	%r68, %tid.x;
	mad.lo.s32 	%r69, %r66, %r67, %r68;
	mul.wide.s32 	%rd37, %r69, 8;
	add.s64 	%rd38, %rd36, %rd37;
	ld.global.f64 	%fd245, [%rd38];
	abs.f64 	%fd35, %fd246;
	setp.neu.f64 	%p20, %fd35, 0d7FF0000000000000;
	@%p20 bra 	$L__BB0_23;
	mov.f64 	%fd178, 0d0000000000000000;
	mul.rn.f64 	%fd242, %fd246, %fd178;
	mov.b32 	%r89, 0;
	bra.uni 	$L__BB0_25;
$L__BB0_23:
	mul.f64 	%fd173, %fd246, 0d3FE45F306DC9C883;
	cvt.rni.s32.f64 	%r89, %fd173;
	cvt.rn.f64.s32 	%fd174, %r89;
	fma.rn.f64 	%fd175, %fd174, 0dBFF921FB54442D18, %fd246;
	fma.rn.f64 	%fd176, %fd174, 0dBC91A62633145C00, %fd175;
	fma.rn.f64 	%fd242, %fd174, 0dB97B839A252049C0, %fd176;
	setp.ltu.f64 	%p21, %fd35, 0d41E0000000000000;
	@%p21 bra 	$L__BB0_25;
	{ // callseq 4, 0
	.param .b64 param0;
	st.param.f64 	[param0], %fd246;
	.param .align 16 .b8 retval0[16];
	call.uni (retval0), 
	__internal_trig_reduction_slowpathd, 
	(
	param0
	);
	ld.param.f64 	%fd242, [retval0];
	ld.param.b32 	%r89, [retval0+8];
	} // callseq 4
$L__BB0_25:
	setp.neu.f64 	%p22, %fd35, 0d7FF0000000000000;
	shl.b32 	%r72, %r89, 6;
	cvt.u64.u32 	%rd39, %r72;
	and.b64  	%rd40, %rd39, 64;
	add.s64 	%rd42, %rd15, %rd40;
	mul.rn.f64 	%fd179, %fd242, %fd242;
	and.b32  	%r73, %r89, 1;
	setp.eq.b32 	%p23, %r73, 1;
	selp.f64 	%fd180, 0dBDA8FF8320FD8164, 0d3DE5DB65F9785EBA, %p23;
	ld.global.nc.v2.f64 	{%fd181, %fd182}, [%rd42];
	fma.rn.f64 	%fd183, %fd180, %fd179, %fd181;
	fma.rn.f64 	%fd184, %fd183, %fd179, %fd182;
	ld.global.nc.v2.f64 	{%fd185, %fd186}, [%rd42+16];
	fma.rn.f64 	%fd187, %fd184, %fd179, %fd185;
	fma.rn.f64 	%fd188, %fd187, %fd179, %fd186;
	ld.global.nc.v2.f64 	{%fd189, %fd190}, [%rd42+32];
	fma.rn.f64 	%fd191, %fd188, %fd179, %fd189;
	fma.rn.f64 	%fd192, %fd191, %fd179, %fd190;
	fma.rn.f64 	%fd193, %fd192, %fd242, %fd242;
	fma.rn.f64 	%fd194, %fd192, %fd179, 0d3FF0000000000000;
	selp.f64 	%fd195, %fd194, %fd193, %p23;
	and.b32  	%r74, %r89, 2;
	setp.eq.s32 	%p24, %r74, 0;
	mov.f64 	%fd196, 0d0000000000000000;
	sub.f64 	%fd197, %fd196, %fd195;
	selp.f64 	%fd198, %fd195, %fd197, %p24;
	mul.f64 	%fd199, %fd245, %fd198;
	sub.f64 	%fd40, %fd246, %fd199;
	ld.global.f64 	%fd247, [%rd2];
	@%p22 bra 	$L__BB0_27;
	mov.f64 	%fd205, 0d0000000000000000;
	mul.rn.f64 	%fd244, %fd246, %fd205;
	mov.b32 	%r91, 1;
	bra.uni 	$L__BB0_30;
$L__BB0_27:
	mul.f64 	%fd200, %fd246, 0d3FE45F306DC9C883;
	cvt.rni.s32.f64 	%r90, %fd200;
	cvt.rn.f64.s32 	%fd201, %r90;
	fma.rn.f64 	%fd202, %fd201, 0dBFF921FB54442D18, %fd246;
	fma.rn.f64 	%fd203, %fd201, 0dBC91A62633145C00, %fd202;
	fma.rn.f64 	%fd244, %fd201, 0dB97B839A252049C0, %fd203;
	setp.ltu.f64 	%p25, %fd35, 0d41E0000000000000;
	@%p25 bra 	$L__BB0_29;
	{ // callseq 5, 0
	.param .b64 param0;
	st.param.f64 	[param0], %fd246;
	.param .align 16 .b8 retval0[16];
	call.uni (retval0), 
	__internal_trig_reduction_slowpathd, 
	(
	param0
	);
	ld.param.f64 	%fd244, [retval0];
	ld.param.b32 	%r90, [retval0+8];
	} // callseq 5
$L__BB0_29:
	add.s32 	%r91, %r90, 1;
$L__BB0_30:
	ld.param.u64 	%rd60, [_Z10newton_gpuPKdS0_PdPKiS0__param_4];
	shl.b32 	%r77, %r91, 6;
	cvt.u64.u32 	%rd43, %r77;
	and.b64  	%rd44, %rd43, 64;
	add.s64 	%rd46, %rd15, %rd44;
	mul.rn.f64 	%fd206, %fd244, %fd244;
	and.b32  	%r78, %r91, 1;
	setp.eq.b32 	%p26, %r78, 1;
	selp.f64 	%fd207, 0dBDA8FF8320FD8164, 0d3DE5DB65F9785EBA, %p26;
	ld.global.nc.v2.f64 	{%fd208, %fd209}, [%rd46];
	fma.rn.f64 	%fd210, %fd207, %fd206, %fd208;
	fma.rn.f64 	%fd211, %fd210, %fd206, %fd209;
	ld.global.nc.v2.f64 	{%fd212, %fd213}, [%rd46+16];
	fma.rn.f64 	%fd214, %fd211, %fd206, %fd212;
	fma.rn.f64 	%fd215, %fd214, %fd206, %fd213;
	ld.global.nc.v2.f64 	{%fd216, %fd217}, [%rd46+32];
	fma.rn.f64 	%fd218, %fd215, %fd206, %fd216;
	fma.rn.f64 	%fd219, %fd218, %fd206, %fd217;
	fma.rn.f64 	%fd220, %fd219, %fd244, %fd244;
	fma.rn.f64 	%fd221, %fd219, %fd206, 0d3FF0000000000000;
	selp.f64 	%fd222, %fd221, %fd220, %p26;
	and.b32  	%r79, %r91, 2;
	setp.eq.s32 	%p27, %r79, 0;
	mov.f64 	%fd223, 0d0000000000000000;
	sub.f64 	%fd224, %fd223, %fd222;
	selp.f64 	%fd225, %fd222, %fd224, %p27;
	mul.f64 	%fd226, %fd245, %fd225;
	mov.f64 	%fd227, 0d3FF0000000000000;
	sub.f64 	%fd228, %fd227, %fd226;
	sub.f64 	%fd229, %fd40, %fd247;
	div.rn.f64 	%fd248, %fd229, %fd228;
	add.s32 	%r92, %r92, 1;
	abs.f64 	%fd230, %fd248;
	cvta.to.global.u64 	%rd47, %rd60;
	ld.global.f64 	%fd231, [%rd47];
	setp.gt.f64 	%p28, %fd230, %fd231;
	@%p28 bra 	$L__BB0_20;
$L__BB0_31:
	ld.param.u64 	%rd58, [_Z10newton_gpuPKdS0_PdPKiS0__param_3];
	cvta.to.global.u64 	%rd48, %rd58;
	ld.global.u32 	%r30, [%rd48];
	setp.lt.s32 	%p29, %r92, %r30;
	@%p29 bra 	$L__BB0_33;
	add.u64 	%rd49, %SP, 0;
	add.u64 	%rd50, %SPL, 0;
	st.local.f64 	[%rd50], %fd247;
	st.local.f64 	[%rd50+8], %fd246;
	st.local.f64 	[%rd50+16], %fd248;
	st.local.f64 	[%rd50+24], %fd245;
	st.local.u32 	[%rd50+32], %r30;
	mov.u64 	%rd51, $str;
	cvta.global.u64 	%rd52, %rd51;
	{ // callseq 6, 0
	.param .b64 param0;
	st.param.b64 	[param0], %rd52;
	.param .b64 param1;
	st.param.b64 	[param1], %rd49;
	.param .b32 retval0;
	call.uni (retval0), 
	vprintf, 
	(
	param0, 
	param1
	);
	ld.param.b32 	%r80, [retval0];
	} // callseq 6
	mov.b64 	%rd53, -4616189618054758400;
	st.global.u64 	[%rd1], %rd53;
$L__BB0_33:
	ret;

}
.func  (.param .align 16 .b8 func_retval0[16]) __internal_trig_reduction_slowpathd(
	.param .b64 __internal_trig_reduction_slowpathd_param_0
)
{
	.local .align 8 .b8 	__local_depot1[40];
	.reg .b64 	%SP;
	.reg .b64 	%SPL;
	.reg .pred 	%p<10>;
	.reg .b32 	%r<47>;
	.reg .b64 	%rd<74>;
	.reg .b64 	%fd<5>;

	mov.u64 	%SPL, __local_depot1;
	ld.param.f64 	%fd4, [__internal_trig_reduction_slowpathd_param_0];
	add.u64 	%rd1, %SPL, 0;
	{
	.reg .b32 %temp; 
	mov.b64 	{%temp, %r1}, %fd4;
	}
	shr.u32 	%r2, %r1, 20;
	and.b32  	%r3, %r2, 2047;
	setp.eq.s32 	%p1, %r3, 2047;
	mov.b32 	%r46, 0;
	@%p1 bra 	$L__BB1_9;
	add.s32 	%r20, %r3, -1024;
	mov.b64 	%rd20, %fd4;
	shl.b64 	%rd2, %rd20, 11;
	shr.u32 	%r4, %r20, 6;
	sub.s32 	%r45, 15, %r4;
	sub.s32 	%r21, 19, %r4;
	setp.lt.u32 	%p2, %r20, 128;
	selp.b32 	%r6, 18, %r21, %p2;
	setp.ge.s32 	%p3, %r45, %r6;
	mov.b64 	%rd70, 0;
	@%p3 bra 	$L__BB1_4;
	add.s32 	%r23, %r6, %r4;
	neg.s32 	%r43, %r23;
	or.b64  	%rd3, %rd2, -9223372036854775808;
	mov.b64 	%rd70, 0;
	mov.b32 	%r42, 0;
	mov.u64 	%rd25, __cudart_i2opi_d;
	mov.u32 	%r44, %r45;
$L__BB1_3:
	.pragma "nounroll";
	mul.wide.s32 	%rd22, %r42, 8;
	add.s64 	%rd23, %rd1, %rd22;
	mul.wide.s32 	%rd24, %r44, 8;
	add.s64 	%rd26, %rd25, %rd24;
	ld.global.nc.u64 	%rd27, [%rd26];
	{
	.reg .u32 %r0, %r1, %r2, %r3, %alo, %ahi, %blo, %bhi, %clo, %chi;
	mov.b64 	{%alo,%ahi}, %rd27;
	mov.b64 	{%blo,%bhi}, %rd3;
	mov.b64 	{%clo,%chi}, %rd70;
	mad.lo.cc.u32 	%r0, %alo, %blo, %clo;
	madc.hi.cc.u32 	%r1, %alo, %blo, %chi;
	madc.hi.u32 	%r2, %alo, %bhi, 0;
	mad.lo.cc.u32 	%r1, %alo, %bhi, %r1;
	madc.hi.cc.u32 	%r2, %ahi, %blo, %r2;
	madc.hi.u32 	%r3, %ahi, %bhi, 0;
	mad.lo.cc.u32 	%r1, %ahi, %blo, %r1;
	madc.lo.cc.u32 	%r2, %ahi, %bhi, %r2;
	addc.u32 	%r3, %r3, 0;
	mov.b64 	%rd28, {%r0,%r1};
	mov.b64 	%rd70, {%r2,%r3};
	}
	st.local.u64 	[%rd23], %rd28;
	add.s32 	%r44, %r44, 1;
	add.s32 	%r43, %r43, 1;
	add.s32 	%r42, %r42, 1;
	setp.ne.s32 	%p4, %r43, -15;
	mov.u32 	%r45, %r6;
	@%p4 bra 	$L__BB1_3;
$L__BB1_4:
	cvt.s64.s32 	%rd29, %r45;
	cvt.u64.u32 	%rd30, %r4;
	add.s64 	%rd31, %rd30, %rd29;
	shl.b64 	%rd32, %rd31, 3;
	add.s64 	%rd33, %rd1, %rd32;
	st.local.u64 	[%rd33+-120], %rd70;
	and.b32  	%r15, %r2, 63;
	ld.local.u64 	%rd72, [%rd1+16];
	ld.local.u64 	%rd71, [%rd1+24];
	setp.eq.s32 	%p5, %r15, 0;
	@%p5 bra 	$L__BB1_6;
	shl.b64 	%rd34, %rd71, %r15;
	shr.u64 	%rd35, %rd72, 1;
	xor.b32  	%r24, %r15, 63;
	shr.u64 	%rd36, %rd35, %r24;
	or.b64  	%rd71, %rd34, %rd36;
	ld.local.u64 	%rd37, [%rd1+8];
	shl.b64 	%rd38, %rd72, %r15;
	shr.u64 	%rd39, %rd37, 1;
	shr.u64 	%rd40, %rd39, %r24;
	or.b64  	%rd72, %rd38, %rd40;
$L__BB1_6:
	and.b32  	%r25, %r1, -2147483648;
	shr.u64 	%rd41, %rd71, 62;
	cvt.u32.u64 	%r26, %rd41;
	mov.b64 	{%r27, %r28}, %rd71;
	mov.b64 	{%r29, %r30}, %rd72;
	shf.l.wrap.b32 	%r31, %r30, %r27, 2;
	shf.l.wrap.b32 	%r32, %r27, %r28, 2;
	mov.b64 	%rd42, {%r31, %r32};
	shl.b64 	%rd43, %rd72, 2;
	shr.u64 	%rd44, %rd42, 63;
	cvt.u32.u64 	%r33, %rd44;
	add.s32 	%r34, %r33, %r26;
	setp.eq.s32 	%p6, %r25, 0;
	neg.s32 	%r35, %r34;
	selp.b32 	%r46, %r34, %r35, %p6;
	setp.gt.s64 	%p7, %rd42, -1;
	mov.b64 	%rd45, 0;
	{
	.reg .u32 %r0, %r1, %r2, %r3, %a0, %a1, %a2, %a3, %b0, %b1, %b2, %b3;
	mov.b64 	{%a0,%a1}, %rd45;
	mov.b64 	{%a2,%a3}, %rd45;
	mov.b64 	{%b0,%b1}, %rd43;
	mov.b64 	{%b2,%b3}, %rd42;
	sub.cc.u32 	%r0, %a0, %b0;
	subc.cc.u32 	%r1, %a1, %b1;
	subc.cc.u32 	%r2, %a2, %b2;
	subc.u32 	%r3, %a3, %b3;
	mov.b64 	%rd46, {%r0,%r1};
	mov.b64 	%rd47, {%r2,%r3};
	}
	xor.b32  	%r36, %r25, -2147483648;
	selp.b64 	%rd73, %rd42, %rd47, %p7;
	selp.b64 	%rd14, %rd43, %rd46, %p7;
	selp.b32 	%r17, %r25, %r36, %p7;
	clz.b64 	%r37, %rd73;
	cvt.u64.u32 	%rd15, %r37;
	setp.eq.s32 	%p8, %r37, 0;
	@%p8 bra 	$L__BB1_8;
	cvt.u32.u64 	%r38, %rd15;
	and.b32  	%r39, %r38, 63;
	shl.b64 	%rd48, %rd73, %r39;
	shr.u64 	%rd49, %rd14, 1;
	not.b32 	%r40, %r38;
	and.b32  	%r41, %r40, 63;
	shr.u64 	%rd50, %rd49, %r41;
	or.b64  	%rd73, %rd48, %rd50;
$L__BB1_8:
	mov.b64 	%rd51, -3958705157555305931;
	{
	.reg .u32 %r0, %r1, %r2, %r3, %alo, %ahi, %blo, %bhi;
	mov.b64 	{%alo,%ahi}, %rd73;
	mov.b64 	{%blo,%bhi}, %rd51;
	mul.lo.u32 	%r0, %alo, %blo;
	mul.hi.u32 	%r1, %alo, %blo;
	mad.lo.cc.u32 	%r1, %alo, %bhi, %r1;
	madc.hi.u32 	%r2, %alo, %bhi, 0;
	mad.lo.cc.u32 	%r1, %ahi, %blo, %r1;
	madc.hi.cc.u32 	%r2, %ahi, %blo, %r2;
	madc.hi.u32 	%r3, %ahi, %bhi, 0;
	mad.lo.cc.u32 	%r2, %ahi, %bhi, %r2;
	addc.u32 	%r3, %r3, 0;
	mov.b64 	%rd52, {%r0,%r1};
	mov.b64 	%rd53, {%r2,%r3};
	}
	setp.gt.s64 	%p9, %rd53, 0;
	{
	.reg .u32 %r0, %r1, %r2, %r3, %a0, %a1, %a2, %a3, %b0, %b1, %b2, %b3;
	mov.b64 	{%a0,%a1}, %rd52;
	mov.b64 	{%a2,%a3}, %rd53;
	mov.b64 	{%b0,%b1}, %rd52;
	mov.b64 	{%b2,%b3}, %rd53;
	add.cc.u32 	%r0, %a0, %b0;
	addc.cc.u32 	%r1, %a1, %b1;
	addc.cc.u32 	%r2, %a2, %b2;
	addc.u32 	%r3, %a3, %b3;
	mov.b64 	%rd54, {%r0,%r1};
	mov.b64 	%rd55, {%r2,%r3};
	}
	selp.b64 	%rd56, %rd55, %rd53, %p9;
	selp.s64 	%rd57, -1, 0, %p9;
	sub.s64 	%rd58, %rd57, %rd15;
	cvt.u64.u32 	%rd59, %r17;
	shl.b64 	%rd60, %rd59, 32;
	add.s64 	%rd61, %rd56, 1;
	shr.u64 	%rd62, %rd61, 10;
	add.s64 	%rd63, %rd62, 1;
	shr.u64 	%rd64, %rd63, 1;
	shl.b64 	%rd65, %rd58, 52;
	add.s64 	%rd66, %rd65, %rd64;
	add.s64 	%rd67, %rd66, 4602678819172646912;
	or.b64  	%rd68, %rd67, %rd60;
	mov.b64 	%fd4, %rd68;
$L__BB1_9:
	st.param.f64 	[func_retval0], %fd4;
	st.param.b32 	[func_retval0+8], %r46;
	ret;

}


// ===== COMPILED SASS (sm_100) =====

	.target	sm_100

	.elftype	@"ET_EXEC"


//--------------------- .note.nv.tkinfo           --------------------------
	.section	.note.nv.tkinfo,"",@"SHT_NOTE"
	.sectionflags	@"SHF_NOTE_NV_TKINFO"
	.tkinfo
        /*0018*/ 	.word	0x00000002
        /*0030*/ 	.string	""
        /*0030*/ 	.string	"ptxas"
        /*0030*/ 	.string	"Cuda compilation tools, release 13.0, V13.0.88"
        /*0030*/ 	.string	"Build cuda_13.0.r13.0/compiler.36424714_0"
        /*0030*/ 	.string	"-arch sm_100 -m 64 "



//--------------------- .note.nv.cuinfo           --------------------------
	.section	.note.nv.cuinfo,"",@"SHT_NOTE"
	.sectionflags	@"SHF_NOTE_NV_CUINFO"
        /*0018*/ 	.short	0x0002
        /*001a*/ 	.short	0x0064
        /*001c*/ 	.short	0x0082
	.zero		2


//--------------------- .nv.info                  --------------------------
	.section	.nv.info,"",@"SHT_CUDA_INFO"
	.align	4


	//----- nvinfo : EIATTR_REGCOUNT
	.align		4
        /*0000*/ 	.byte	0x04, 0x2f
        /*0002*/ 	.short	(.L_4 - .L_3)
	.align		4
.L_3:
        /*0004*/ 	.word	index@(_Z10newton_gpuPKdS0_PdPKiS0_)
        /*0008*/ 	.word	0x0000002e


	//----- nvinfo : EIATTR_FRAME_SIZE
	.align		4
.L_4:
        /*000c*/ 	.byte	0x04, 0x11
        /*000e*/ 	.short	(.L_6 - .L_5)
	.align		4
.L_5:
        /*0010*/ 	.word	index@($_Z10newton_gpuPKdS0_PdPKiS0_$__internal_trig_reduction_slowpathd)
        /*0014*/ 	.word	0x00000050


	//----- nvinfo : EIATTR_FRAME_SIZE
	.align		4
.L_6:
        /*0018*/ 	.byte	0x04, 0x11
        /*001a*/ 	.short	(.L_8 - .L_7)
	.align		4
.L_7:
        /*001c*/ 	.word	index@($__internal_0_$__cuda_sm20_div_rn_f64_full)
        /*0020*/ 	.word	0x00000050


	//----- nvinfo : EIATTR_FRAME_SIZE
	.align		4
.L_8:
        /*0024*/ 	.byte	0x04, 0x11
        /*0026*/ 	.short	(.L_10 - .L_9)
	.align		4
.L_9:
        /*0028*/ 	.word	index@(_Z10newton_gpuPKdS0_PdPKiS0_)
        /*002c*/ 	.word	0x00000050


	//----- nvinfo : EIATTR_MIN_STACK_SIZE
	.align		4
.L_10:
        /*0030*/ 	.byte	0x04, 0x12
        /*0032*/ 	.short	(.L_12 - .L_11)
	.align		4
.L_11:
        /*0034*/ 	.word	index@(_Z10newton_gpuPKdS0_PdPKiS0_)
        /*0038*/ 	.word	0x00000050
.L_12:


//--------------------- .nv.compat                --------------------------
	.section	.nv.compat,"",@"SHT_CUDA_COMPAT_INFO"
	.align	4
        /*0000*/ 	.byte	0x02, 0x09, 0x00, 0x00, 0x02, 0x02, 0x01, 0x00, 0x02, 0x05, 0x05, 0x00, 0x03, 0x07, 0x01, 0x01
        /*0010*/ 	.byte	0x02, 0x03, 0x00, 0x00, 0x02, 0x06, 0x01, 0x00, 0x04, 0x0b, 0x08, 0x00, 0x01, 0x00, 0x00, 0x00
        /*0020*/ 	.byte	0x00, 0x00, 0x00, 0x00


//--------------------- .nv.info._Z10newton_gpuPKdS0_PdPKiS0_ --------------------------
	.section	.nv.info._Z10newton_gpuPKdS0_PdPKiS0_,"",@"SHT_CUDA_INFO"
	.sectionflags	@""
	.align	4


	//----- nvinfo : EIATTR_CUDA_API_VERSION
	.align		4
        /*0000*/ 	.byte	0x04, 0x37
        /*0002*/ 	.short	(.L_14 - .L_13)
.L_13:
        /*0004*/ 	.word	0x00000082


	//----- nvinfo : EIATTR_KPARAM_INFO
	.align		4
.L_14:
        /*0008*/ 	.byte	0x04, 0x17
        /*000a*/ 	.short	(.L_16 - .L_15)
.L_15:
        /*000c*/ 	.word	0x00000000
        /*0010*/ 	.short	0x0004
        /*0012*/ 	.short	0x0020
        /*0014*/ 	.byte	0x00, 0xf5, 0x21, 0x00


	//----- nvinfo : EIATTR_KPARAM_INFO
	.align		4
.L_16:
        /*0018*/ 	.byte	0x04, 0x17
        /*001a*/ 	.short	(.L_18 - .L_17)
.L_17:
        /*001c*/ 	.word	0x00000000
        /*0020*/ 	.short	0x0003
        /*0022*/ 	.short	0x0018
        /*0024*/ 	.byte	0x00, 0xf5, 0x21, 0x00


	//----- nvinfo : EIATTR_KPARAM_INFO
	.align		4
.L_18:
        /*0028*/ 	.byte	0x04, 0x17
        /*002a*/ 	.short	(.L_20 - .L_19)
.L_19:
        /*002c*/ 	.word	0x00000000
        /*0030*/ 	.short	0x0002
        /*0032*/ 	.short	0x0010
        /*0034*/ 	.byte	0x00, 0xf5, 0x21, 0x00


	//----- nvinfo : EIATTR_KPARAM_INFO
	.align		4
.L_20:
        /*0038*/ 	.byte	0x04, 0x17
        /*003a*/ 	.short	(.L_22 - .L_21)
.L_21:
        /*003c*/ 	.word	0x00000000
        /*0040*/ 	.short	0x0001
        /*0042*/ 	.short	0x0008
        /*0044*/ 	.byte	0x00, 0xf5, 0x21, 0x00


	//----- nvinfo : EIATTR_KPARAM_INFO
	.align		4
.L_22:
        /*0048*/ 	.byte	0x04, 0x17
        /*004a*/ 	.short	(.L_24 - .L_23)
.L_23:
        /*004c*/ 	.word	0x00000000
        /*0050*/ 	.short	0x0000
        /*0052*/ 	.short	0x0000
        /*0054*/ 	.byte	0x00, 0xf5, 0x21, 0x00


	//----- nvinfo : EIATTR_SPARSE_MMA_MASK
	.align		4
.L_24:
        /*0058*/ 	.byte	0x03, 0x50
        /*005a*/ 	.short	0x0000


	//----- nvinfo : EIATTR_MAXREG_COUNT
	.align		4
        /*005c*/ 	.byte	0x03, 0x1b
        /*005e*/ 	.short	0x00ff


	//----- nvinfo : EIATTR_EXTERNS
	.align		4
        /*0060*/ 	.byte	0x04, 0x0f
        /*0062*/ 	.short	(.L_26 - .L_25)


	//   ....[0]....
	.align		4
.L_25:
        /*0064*/ 	.word	index@(vprintf)


	//----- nvinfo : EIATTR_MERCURY_ISA_VERSION
	.align		4
.L_26:
        /*0068*/ 	.byte	0x03, 0x5f
        /*006a*/ 	.short	0x0101


	//----- nvinfo : EIATTR_VRC_CTA_INIT_COUNT
	.align		4
        /*006c*/ 	.byte	0x02, 0x4a
	.zero		1
	.zero		1


	//----- nvinfo : EIATTR_SYSCALL_OFFSETS
	.align		4
        /*0070*/ 	.byte	0x04, 0x46
        /*0072*/ 	.short	(.L_28 - .L_27)


	//   ....[0]....
.L_27:
        /*0074*/ 	.word	0x00001fe0


	//----- nvinfo : EIATTR_EXIT_INSTR_OFFSETS
	.align		4
.L_28:
        /*0078*/ 	.byte	0x04, 0x1c
        /*007a*/ 	.short	(.L_30 - .L_29)


	//   ....[0]....
.L_29:
        /*007c*/ 	.word	0x00001f20


	//   ....[1]....
        /*0080*/ 	.word	0x00002020


	//----- nvinfo : EIATTR_CRS_STACK_SIZE
	.align		4
.L_30:
        /*0084*/ 	.byte	0x04, 0x1e
        /*0086*/ 	.short	(.L_32 - .L_31)
.L_31:
        /*0088*/ 	.word	0x00000000


	//----- nvinfo : EIATTR_CBANK_PARAM_SIZE
	.align		4
.L_32:
        /*008c*/ 	.byte	0x03, 0x19
        /*008e*/ 	.short	0x0028


	//----- nvinfo : EIATTR_PARAM_CBANK
	.align		4
        /*0090*/ 	.byte	0x04, 0x0a
        /*0092*/ 	.short	(.L_34 - .L_33)
	.align		4
.L_33:
        /*0094*/ 	.word	index@(.nv.constant0._Z10newton_gpuPKdS0_PdPKiS0_)
        /*0098*/ 	.short	0x0380
        /*009a*/ 	.short	0x0028


	//----- nvinfo : EIATTR_SW_WAR
	.align		4
.L_34:
        /*009c*/ 	.byte	0x04, 0x36
        /*009e*/ 	.short	(.L_36 - .L_35)
.L_35:
        /*00a0*/ 	.word	0x00000008
.L_36:


//--------------------- .nv.callgraph             --------------------------
	.section	.nv.callgraph,"",@"SHT_CUDA_CALLGRAPH"
	.align	4
	.sectionentsize	8
	.align		4
        /*0000*/ 	.word	0x00000000
	.align		4
        /*0004*/ 	.word	0xffffffff
	.align		4
        /*0008*/ 	.word	index@(_Z10newton_gpuPKdS0_PdPKiS0_)
	.align		4
        /*000c*/ 	.word	index@(vprintf)
	.align		4
        /*0010*/ 	.word	0x00000000
	.align		4
        /*0014*/ 	.word	0xfffffffe
	.align		4
        /*0018*/ 	.word	0x00000000
	.align		4
        /*001c*/ 	.word	0xfffffffd
	.align		4
        /*0020*/ 	.word	0x00000000
	.align		4
        /*0024*/ 	.word	0xfffffffc


//--------------------- .nv.constant4             --------------------------
	.section	.nv.constant4,"a",@progbits
	.align	8
	.align		8
.nv.constant4:
        /*0000*/ 	.dword	vprintf
	.align		8
        /*0008*/ 	.dword	$str
	.align		8
        /*0010*/ 	.dword	__cudart_i2opi_d
	.align		8
        /*0018*/ 	.dword	__cudart_sin_cos_coeffs


//--------------------- .text._Z10newton_gpuPKdS0_PdPKiS0_ --------------------------
	.section	.text._Z10newton_gpuPKdS0_PdPKiS0_,"ax",@progbits
	.align	128
        .global         _Z10newton_gpuPKdS0_PdPKiS0_
        .type           _Z10newton_gpuPKdS0_PdPKiS0_,@function
        .size           _Z10newton_gpuPKdS0_PdPKiS0_,(.L_x_42 - _Z10newton_gpuPKdS0_PdPKiS0_)
        .other          _Z10newton_gpuPKdS0_PdPKiS0_,@"STO_CUDA_ENTRY STV_DEFAULT"
_Z10newton_gpuPKdS0_PdPKiS0_:
.text._Z10newton_gpuPKdS0_PdPKiS0_:
[----:B------:R-:W0:Y:S01]  /*0000*/  LDC R1, c[0x0][0x37c] ;  /* 0x0000df00ff017b82 */ /* 0x000e220000000800 */
[----:B------:R-:W1:Y:S01]  /*0010*/  S2R R4, SR_TID.X ;  /* 0x0000000000047919 */ /* 0x000e620000002100 */
[----:B------:R-:W2:Y:S06]  /*0020*/  LDCU UR5, c[0x0][0x2fc] ;  /* 0x00005f80ff0577ac */ /* 0x000eac0008000800 */
[----:B------:R-:W1:Y:S01]  /*0030*/  S2UR UR6, SR_CTAID.X ;  /* 0x00000000000679c3 */ /* 0x000e620000002500 */
[----:B0-----:R-:W-:Y:S01]  /*0040*/  VIADD R1, R1, 0xffffffb0 ;  /* 0xffffffb001017836 */ /* 0x001fe20000000000 */
[----:B------:R-:W0:Y:S06]  /*0050*/  LDCU.64 UR36, c[0x0][0x358] ;  /* 0x00006b00ff2477ac */ /* 0x000e2c0008000a00 */
[----:B------:R-:W1:Y:S08]  /*0060*/  LDC R3, c[0x0][0x360] ;  /* 0x0000d800ff037b82 */ /* 0x000e700000000800 */
[----:B------:R-:W3:Y:S08]  /*0070*/  LDC.64 R16, c[0x0][0x390] ;  /* 0x0000e400ff107b82 */ /* 0x000ef00000000a00 */
[----:B------:R-:W4:Y:S01]  /*0080*/  LDC.64 R28, c[0x0][0x398] ;  /* 0x0000e600ff1c7b82 */ /* 0x000f220000000a00 */
[----:B-1----:R-:W-:-:S07]  /*0090*/  IMAD R4, R3, UR6, R4 ;  /* 0x0000000603047c24 */ /* 0x002fce000f8e0204 */
[----:B------:R-:W1:Y:S01]  /*00a0*/  LDC.64 R2, c[0x0][0x388] ;  /* 0x0000e200ff027b82 */ /* 0x000e620000000a00 */
[----:B---3--:R-:W-:-:S05]  /*00b0*/  IMAD.WIDE R16, R4, 0x8, R16 ;  /* 0x0000000804107825 */ /* 0x008fca00078e0210 */
[----:B0-----:R-:W3:Y:S04]  /*00c0*/  LDG.E.64 R20, desc[UR36][R16.64] ;  /* 0x0000002410147981 */ /* 0x001ee8000c1e1b00 */
[----:B----4-:R0:W5:Y:S01]  /*00d0*/  LDG.E R28, desc[UR36][R28.64] ;  /* 0x000000241c1c7981 */ /* 0x010162000c1e1900 */
[----:B-1----:R-:W-:-:S06]  /*00e0*/  IMAD.WIDE R2, R4, 0x8, R2 ;  /* 0x0000000804027825 */ /* 0x002fcc00078e0202 */
[----:B------:R-:W5:Y:S01]  /*00f0*/  LDG.E.64 R2, desc[UR36][R2.64] ;  /* 0x0000002402027981 */ /* 0x000f62000c1e1b00 */
[----:B------:R-:W1:Y:S01]  /*0100*/  LDCU UR4, c[0x0][0x2f8] ;  /* 0x00005f00ff0477ac */ /* 0x000e620008000800 */
[----:B------:R-:W-:Y:S01]  /*0110*/  BSSY.RECONVERGENT B0, `(.L_x_0) ;  /* 0x000001e000007945 */ /* 0x000fe20003800200 */
[----:B-1----:R-:W-:-:S05]  /*0120*/  IADD3 R6, P1, PT, R1, UR4, RZ ;  /* 0x0000000401067c10 */ /* 0x002fca000ff3e0ff */
[----:B--2---:R-:W-:Y:S01]  /*0130*/  IMAD.X R7, RZ, RZ, UR5, P1 ;  /* 0x00000005ff077e24 */ /* 0x004fe200088e06ff */
[----:B---3--:R-:W-:-:S14]  /*0140*/  DSETP.NEU.AND P0, PT, |R20|, +INF , PT ;  /* 0x7ff000001400742a */ /* 0x008fdc0003f0d200 */
[----:B------:R-:W-:Y:S01]  /*0150*/  @!P0 DMUL R22, RZ, R20 ;  /* 0x00000014ff168228 */ /* 0x000fe20000000000 */
[----:B------:R-:W-:Y:S01]  /*0160*/  @!P0 IMAD.MOV.U32 R0, RZ, RZ, RZ ;  /* 0x000000ffff008224 */ /* 0x000fe200078e00ff */
[----:B0-----:R-:W-:Y:S09]  /*0170*/  @!P0 BRA `(.L_x_1) ;  /* 0x00000000005c8947 */ /* 0x001ff20003800000 */
[----:B------:R-:W-:Y:S01]  /*0180*/  UMOV UR4, 0x6dc9c883 ;  /* 0x6dc9c88300047882 */ /* 0x000fe20000000000 */
[----:B------:R-:W-:Y:S01]  /*0190*/  UMOV UR5, 0x3fe45f30 ;  /* 0x3fe45f3000057882 */ /* 0x000fe20000000000 */
[C---:B------:R-:W-:Y:S02]  /*01a0*/  DSETP.GE.AND P0, PT, |R20|.reuse, 2.14748364800000000000e+09, PT ;  /* 0x41e000001400742a */ /* 0x040fe40003f06200 */
[----:B------:R-:W-:Y:S01]  /*01b0*/  DMUL R8, R20, UR4 ;  /* 0x0000000414087c28 */ /* 0x000fe20008000000 */
[----:B------:R-:W-:Y:S01]  /*01c0*/  UMOV UR4, 0x54442d18 ;  /* 0x54442d1800047882 */ /* 0x000fe20000000000 */
[----:B------:R-:W-:-:S04]  /*01d0*/  UMOV UR5, 0x3ff921fb ;  /* 0x3ff921fb00057882 */ /* 0x000fc80000000000 */
[----:B------:R-:W0:Y:S08]  /*01e0*/  F2I.F64 R0, R8 ;  /* 0x0000000800007311 */ /* 0x000e300000301100 */
[----:B0-----:R-:W0:Y:S02]  /*01f0*/  I2F.F64 R22, R0 ;  /* 0x0000000000167312 */ /* 0x001e240000201c00 */
[----:B0-----:R-:W-:Y:S01]  /*0200*/  DFMA R10, R22, -UR4, R20 ;  /* 0x80000004160a7c2b */ /* 0x001fe20008000014 */
[----:B------:R-:W-:Y:S01]  /*0210*/  UMOV UR4, 0x33145c00 ;  /* 0x33145c0000047882 */ /* 0x000fe20000000000 */
[----:B------:R-:W-:-:S06]  /*0220*/  UMOV UR5, 0x3c91a626 ;  /* 0x3c91a62600057882 */ /* 0x000fcc0000000000 */
[----:B------:R-:W-:Y:S01]  /*0230*/  DFMA R10, R22, -UR4, R10 ;  /* 0x80000004160a7c2b */ /* 0x000fe2000800000a */
[----:B------:R-:W-:Y:S01]  /*0240*/  UMOV UR4, 0x252049c0 ;  /* 0x252049c000047882 */ /* 0x000fe20000000000 */
[----:B------:R-:W-:-:S06]  /*0250*/  UMOV UR5, 0x397b839a ;  /* 0x397b839a00057882 */ /* 0x000fcc0000000000 */
[----:B------:R-:W-:Y:S01]  /*0260*/  DFMA R22, R22, -UR4, R10 ;  /* 0x8000000416167c2b */ /* 0x000fe2000800000a */
[----:B------:R-:W-:Y:S10]  /*0270*/  @!P0 BRA `(.L_x_1) ;  /* 0x00000000001c8947 */ /* 0x000ff40003800000 */
[----:B------:R-:W-:Y:S01]  /*0280*/  IMAD.MOV.U32 R35, RZ, RZ, R20 ;  /* 0x000000ffff237224 */ /* 0x000fe200078e0014 */
[----:B------:R-:W-:Y:S01]  /*0290*/  MOV R22, 0x2c0 ;  /* 0x000002c000167802 */ /* 0x000fe20000000f00 */
[----:B------:R-:W-:-:S07]  /*02a0*/  IMAD.MOV.U32 R23, RZ, RZ, R21 ;  /* 0x000000ffff177224 */ /* 0x000fce00078e0015 */
[----:B-----5:R-:W-:Y:S05]  /*02b0*/  CALL.REL.NOINC `($_Z10newton_gpuPKdS0_PdPKiS0_$__internal_trig_reduction_slowpathd) ;  /* 0x0000002000d87944 */ /* 0x020fea0003c00000 */
[----:B------:R-:W-:Y:S02]  /*02c0*/  IMAD.MOV.U32 R0, RZ, RZ, R12 ;  /* 0x000000ffff007224 */ /* 0x000fe400078e000c */
[----:B------:R-:W-:Y:S02]  /*02d0*/  IMAD.MOV.U32 R22, RZ, RZ, R32 ;  /* 0x000000ffff167224 */ /* 0x000fe400078e0020 */
[----:B------:R-:W-:-:S07]  /*02e0*/  IMAD.MOV.U32 R23, RZ, RZ, R33 ;  /* 0x000000ffff177224 */ /* 0x000fce00078e0021 */
.L_x_1:
[----:B------:R-:W-:Y:S05]  /*02f0*/  BSYNC.RECONVERGENT B0 ;  /* 0x0000000000007941 */ /* 0x000fea0003800200 */
.L_x_0:
[----:B------:R-:W0:Y:S01]  /*0300*/  LDCU.64 UR4, c[0x4][0x18] ;  /* 0x01000300ff0477ac */ /* 0x000e220008000a00 */
[----:B------:R-:W-:Y:S01]  /*0310*/  IMAD.SHL.U32 R5, R0, 0x40, RZ ;  /* 0x0000004000057824 */ /* 0x000fe200078e00ff */
[----:B------:R-:W1:Y:S04]  /*0320*/  LDC.64 R18, c[0x0][0x380] ;  /* 0x0000e000ff127b82 */ /* 0x000e680000000a00 */
[----:B------:R-:W-:-:S04]  /*0330*/  LOP3.LUT R5, R5, 0x40, RZ, 0xc0, !PT ;  /* 0x0000004005057812 */ /* 0x000fc800078ec0ff */
[----:B0-----:R-:W-:-:S05]  /*0340*/  IADD3 R32, P0, PT, R5, UR4, RZ ;  /* 0x0000000405207c10 */ /* 0x001fca000ff1e0ff */
[----:B------:R-:W-:-:S05]  /*0350*/  IMAD.X R33, RZ, RZ, UR5, P0 ;  /* 0x00000005ff217e24 */ /* 0x000fca00080e06ff */
[----:B------:R-:W2:Y:S04]  /*0360*/  LDG.E.128.CONSTANT R24, desc[UR36][R32.64] ;  /* 0x0000002420187981 */ /* 0x000ea8000c1e9d00 */
[----:B------:R-:W3:Y:S04]  /*0370*/  LDG.E.128.CONSTANT R12, desc[UR36][R32.64+0x10] ;  /* 0x00001024200c7981 */ /* 0x000ee8000c1e9d00 */
[----:B------:R-:W4:Y:S01]  /*0380*/  LDG.E.128.CONSTANT R8, desc[UR36][R32.64+0x20] ;  /* 0x0000202420087981 */ /* 0x000f22000c1e9d00 */
[----:B-1----:R-:W-:-:S05]  /*0390*/  IMAD.WIDE R4, R4, 0x8, R18 ;  /* 0x0000000804047825 */ /* 0x002fca00078e0212 */
[----:B------:R-:W4:Y:S01]  /*03a0*/  LDG.E.64 R18, desc[UR36][R4.64] ;  /* 0x0000002404127981 */ /* 0x000f22000c1e1b00 */
[----:B------:R-:W-:Y:S01]  /*03b0*/  LOP3.LUT R29, R0, 0x1, RZ, 0xc0, !PT ;  /* 0x00000001001d7812 */ /* 0x000fe200078ec0ff */
[----:B------:R-:W-:Y:S01]  /*03c0*/  IMAD.MOV.U32 R34, RZ, RZ, 0x20fd8164 ;  /* 0x20fd8164ff227424 */ /* 0x000fe200078e00ff */
[----:B------:R-:W-:Y:S01]  /*03d0*/  DMUL R30, R22, R22 ;  /* 0x00000016161e7228 */ /* 0x000fe20000000000 */
[----:B------:R-:W-:Y:S01]  /*03e0*/  BSSY.RECONVERGENT B0, `(.L_x_2) ;  /* 0x0000033000007945 */ /* 0x000fe20003800200 */
[----:B------:R-:W-:Y:S01]  /*03f0*/  ISETP.NE.U32.AND P0, PT, R29, 0x1, PT ;  /* 0x000000011d00780c */ /* 0x000fe20003f05070 */
[----:B------:R-:W-:Y:S01]  /*0400*/  IMAD.MOV.U32 R29, RZ, RZ, 0x3da8ff83 ;  /* 0x3da8ff83ff1d7424 */ /* 0x000fe200078e00ff */
[----:B------:R-:W-:Y:S02]  /*0410*/  DSETP.NEU.AND P1, PT, |R20|, +INF , PT ;  /* 0x7ff000001400742a */ /* 0x000fe40003f2d200 */
[----:B------:R-:W-:Y:S02]  /*0420*/  FSEL R34, R34, -8.06006814911005101289e+34, !P0 ;  /* 0xf9785eba22227808 */ /* 0x000fe40004000000 */
[----:B------:R-:W-:-:S06]  /*0430*/  FSEL R35, -R29, 0.11223486810922622681, !P0 ;  /* 0x3de5db651d237808 */ /* 0x000fcc0004000100 */
[----:B--2---:R-:W-:-:S08]  /*0440*/  DFMA R24, R30, R34, R24 ;  /* 0x000000221e18722b */ /* 0x004fd00000000018 */
[----:B------:R-:W-:-:S08]  /*0450*/  DFMA R24, R30, R24, R26 ;  /* 0x000000181e18722b */ /* 0x000fd0000000001a */
[----:B---3--:R-:W-:-:S08]  /*0460*/  DFMA R12, R30, R24, R12 ;  /* 0x000000181e0c722b */ /* 0x008fd0000000000c */
[----:B------:R-:W-:-:S08]  /*0470*/  DFMA R12, R30, R12, R14 ;  /* 0x0000000c1e0c722b */ /* 0x000fd0000000000e */
[----:B----4-:R-:W-:-:S08]  /*0480*/  DFMA R8, R30, R12, R8 ;  /* 0x0000000c1e08722b */ /* 0x010fd00000000008 */
[----:B------:R-:W-:-:S08]  /*0490*/  DFMA R8, R30, R8, R10 ;  /* 0x000000081e08722b */ /* 0x000fd0000000000a */
[----:B------:R-:W-:Y:S02]  /*04a0*/  DFMA R22, R8, R22, R22 ;  /* 0x000000160816722b */ /* 0x000fe40000000016 */
[----:B------:R-:W-:-:S10]  /*04b0*/  DFMA R8, R30, R8, 1 ;  /* 0x3ff000001e08742b */ /* 0x000fd40000000008 */
[----:B------:R-:W-:Y:S02]  /*04c0*/  FSEL R10, R8, R22, !P0 ;  /* 0x00000016080a7208 */ /* 0x000fe40004000000 */
[----:B------:R-:W-:Y:S02]  /*04d0*/  FSEL R11, R9, R23, !P0 ;  /* 0x00000017090b7208 */ /* 0x000fe40004000000 */
[----:B------:R-:W-:Y:S01]  /*04e0*/  LOP3.LUT P0, RZ, R0, 0x2, RZ, 0xc0, !PT ;  /* 0x0000000200ff7812 */ /* 0x000fe2000780c0ff */
[----:B------:R-:W-:-:S03]  /*04f0*/  @!P1 IMAD.MOV.U32 R0, RZ, RZ, 0x1 ;  /* 0x00000001ff009424 */ /* 0x000fc600078e00ff */
[----:B------:R-:W-:-:S10]  /*0500*/  DADD R8, RZ, -R10 ;  /* 0x00000000ff087229 */ /* 0x000fd4000000080a */
[----:B------:R-:W-:Y:S02]  /*0510*/  FSEL R8, R10, R8, !P0 ;  /* 0x000000080a087208 */ /* 0x000fe40004000000 */
[----:B------:R-:W-:Y:S01]  /*0520*/  FSEL R9, R11, R9, !P0 ;  /* 0x000000090b097208 */ /* 0x000fe20004000000 */
[----:B------:R-:W-:-:S05]  /*0530*/  @!P1 DMUL R10, RZ, R20 ;  /* 0x00000014ff0a9228 */ /* 0x000fca0000000000 */
[----:B-----5:R-:W-:-:S08]  /*0540*/  DFMA R8, -R2, R8, R20 ;  /* 0x000000080208722b */ /* 0x020fd00000000114 */
[----:B------:R-:W-:Y:S01]  /*0550*/  DADD R8, R8, -R18 ;  /* 0x0000000008087229 */ /* 0x000fe20000000812 */
[----:B------:R-:W-:Y:S10]  /*0560*/  @!P1 BRA `(.L_x_3) ;  /* 0x0000000000689947 */ /* 0x000ff40003800000 */
[----:B------:R-:W-:Y:S01]  /*0570*/  UMOV UR4, 0x6dc9c883 ;  /* 0x6dc9c88300047882 */ /* 0x000fe20000000000 */
[----:B------:R-:W-:Y:S01]  /*0580*/  UMOV UR5, 0x3fe45f30 ;  /* 0x3fe45f3000057882 */ /* 0x000fe20000000000 */
[C---:B------:R-:W-:Y:S01]  /*0590*/  DSETP.GE.AND P0, PT, |R20|.reuse, 2.14748364800000000000e+09, PT ;  /* 0x41e000001400742a */ /* 0x040fe20003f06200 */
[----:B------:R-:W-:Y:S01]  /*05a0*/  BSSY.RECONVERGENT B1, `(.L_x_4) ;  /* 0x0000015000017945 */ /* 0x000fe20003800200 */
        /* <DEDUP_REMOVED lines=16> */
[----:B------:R-:W-:Y:S05]  /*06b0*/  CALL.REL.NOINC `($_Z10newton_gpuPKdS0_PdPKiS0_$__internal_trig_reduction_slowpathd) ;  /* 0x0000001c00d87944 */ /* 0x000fea0003c00000 */
[----:B------:R-:W-:Y:S02]  /*06c0*/  IMAD.MOV.U32 R0, RZ, RZ, R12 ;  /* 0x000000ffff007224 */ /* 0x000fe400078e000c */
[----:B------:R-:W-:Y:S02]  /*06d0*/  IMAD.MOV.U32 R10, RZ, RZ, R32 ;  /* 0x000000ffff0a7224 */ /* 0x000fe400078e0020 */
[----:B------:R-:W-:-:S07]  /*06e0*/  IMAD.MOV.U32 R11, RZ, RZ, R33 ;  /* 0x000000ffff0b7224 */ /* 0x000fce00078e0021 */
.L_x_5:
[----:B------:R-:W-:Y:S05]  /*06f0*/  BSYNC.RECONVERGENT B1 ;  /* 0x0000000000017941 */ /* 0x000fea0003800200 */
.L_x_4:
[----:B------:R-:W-:-:S07]  /*0700*/  VIADD R0, R0, 0x1 ;  /* 0x0000000100007836 */ /* 0x000fce0000000000 */
.L_x_3:
[----:B------:R-:W-:Y:S05]  /*0710*/  BSYNC.RECONVERGENT B0 ;  /* 0x0000000000007941 */ /* 0x000fea0003800200 */
.L_x_2:
[----:B------:R-:W0:Y:S01]  /*0720*/  LDCU.64 UR4, c[0x4][0x18] ;  /* 0x01000300ff0477ac */ /* 0x000e220008000a00 */
[----:B------:R-:W-:-:S05]  /*0730*/  IMAD.SHL.U32 R12, R0, 0x40, RZ ;  /* 0x00000040000c7824 */ /* 0x000fca00078e00ff */
[----:B------:R-:W-:-:S04]  /*0740*/  LOP3.LUT R12, R12, 0x40, RZ, 0xc0, !PT ;  /* 0x000000400c0c7812 */ /* 0x000fc800078ec0ff */
[----:B0-----:R-:W-:-:S05]  /*0750*/  IADD3 R22, P0, PT, R12, UR4, RZ ;  /* 0x000000040c167c10 */ /* 0x001fca000ff1e0ff */
[----:B------:R-:W-:-:S05]  /*0760*/  IMAD.X R23, RZ, RZ, UR5, P0 ;  /* 0x00000005ff177e24 */ /* 0x000fca00080e06ff */
[----:B------:R-:W2:Y:S04]  /*0770*/  LDG.E.128.CONSTANT R12, desc[UR36][R22.64] ;  /* 0x00000024160c7981 */ /* 0x000ea8000c1e9d00 */
[----:B------:R-:W3:Y:S04]  /*0780*/  LDG.E.128.CONSTANT R24, desc[UR36][R22.64+0x10] ;  /* 0x0000102416187981 */ /* 0x000ee8000c1e9d00 */
[----:B------:R-:W4:Y:S01]  /*0790*/  LDG.E.128.CONSTANT R32, desc[UR36][R22.64+0x20] ;  /* 0x0000202416207981 */ /* 0x000f22000c1e9d00 */
[----:B------:R-:W-:Y:S01]  /*07a0*/  LOP3.LUT R18, R0, 0x1, RZ, 0xc0, !PT ;  /* 0x0000000100127812 */ /* 0x000fe200078ec0ff */
[----:B------:R-:W-:Y:S01]  /*07b0*/  IMAD.MOV.U32 R30, RZ, RZ, 0x20fd8164 ;  /* 0x20fd8164ff1e7424 */ /* 0x000fe200078e00ff */
[----:B------:R-:W-:Y:S01]  /*07c0*/  FSETP.GEU.AND P1, PT, |R9|, 6.5827683646048100446e-37, PT ;  /* 0x036000000900780b */ /* 0x000fe20003f2e200 */
[----:B------:R-:W-:Y:S01]  /*07d0*/  IMAD.MOV.U32 R29, RZ, RZ, 0x3da8ff83 ;  /* 0x3da8ff83ff1d7424 */ /* 0x000fe200078e00ff */
[----:B------:R-:W-:Y:S01]  /*07e0*/  ISETP.NE.U32.AND P0, PT, R18, 0x1, PT ;  /* 0x000000011200780c */ /* 0x000fe20003f05070 */
[----:B------:R-:W-:Y:S01]  /*07f0*/  DMUL R18, R10, R10 ;  /* 0x0000000a0a127228 */ /* 0x000fe20000000000 */
[----:B------:R-:W-:Y:S02]  /*0800*/  BSSY.RECONVERGENT B0, `(.L_x_6) ;  /* 0x0000025000007945 */ /* 0x000fe40003800200 */
[----:B------:R-:W-:-:S02]  /*0810*/  FSEL R30, R30, -8.06006814911005101289e+34, !P0 ;  /* 0xf9785eba1e1e7808 */ /* 0x000fc40004000000 */
        /* <DEDUP_REMOVED lines=11> */
[----:B------:R-:W-:-:S04]  /*08d0*/  LOP3.LUT P0, RZ, R0, 0x2, RZ, 0xc0, !PT ;  /* 0x0000000200ff7812 */ /* 0x000fc8000780c0ff */
[----:B------:R-:W-:-:S10]  /*08e0*/  DADD R10, RZ, -R12 ;  /* 0x00000000ff0a7229 */ /* 0x000fd4000000080c */
[----:B------:R-:W-:Y:S02]  /*08f0*/  FSEL R10, R12, R10, !P0 ;  /* 0x0000000a0c0a7208 */ /* 0x000fe40004000000 */
[----:B------:R-:W-:-:S06]  /*0900*/  FSEL R11, R13, R11, !P0 ;  /* 0x0000000b0d0b7208 */ /* 0x000fcc0004000000 */
[----:B------:R-:W-:Y:S01]  /*0910*/  DFMA R14, -R2, R10, 1 ;  /* 0x3ff00000020e742b */ /* 0x000fe2000000010a */
[----:B------:R-:W-:-:S05]  /*0920*/  IMAD.MOV.U32 R2, RZ, RZ, 0x1 ;  /* 0x00000001ff027424 */ /* 0x000fca00078e00ff */
[----:B------:R-:W0:Y:S02]  /*0930*/  MUFU.RCP64H R3, R15 ;  /* 0x0000000f00037308 */ /* 0x000e240000001800 */
[----:B0-----:R-:W-:-:S08]  /*0940*/  DFMA R10, -R14, R2, 1 ;  /* 0x3ff000000e0a742b */ /* 0x001fd00000000102 */
[----:B------:R-:W-:-:S08]  /*0950*/  DFMA R10, R10, R10, R10 ;  /* 0x0000000a0a0a722b */ /* 0x000fd0000000000a */
[----:B------:R-:W-:-:S08]  /*0960*/  DFMA R10, R2, R10, R2 ;  /* 0x0000000a020a722b */ /* 0x000fd00000000002 */
[----:B------:R-:W-:-:S08]  /*0970*/  DFMA R2, -R14, R10, 1 ;  /* 0x3ff000000e02742b */ /* 0x000fd0000000010a */
[----:B------:R-:W-:-:S08]  /*0980*/  DFMA R2, R10, R2, R10 ;  /* 0x000000020a02722b */ /* 0x000fd0000000000a */
[----:B------:R-:W-:-:S08]  /*0990*/  DMUL R10, R8, R2 ;  /* 0x00000002080a7228 */ /* 0x000fd00000000000 */
[----:B------:R-:W-:-:S08]  /*09a0*/  DFMA R12, -R14, R10, R8 ;  /* 0x0000000a0e0c722b */ /* 0x000fd00000000108 */
[----:B------:R-:W-:-:S10]  /*09b0*/  DFMA R2, R2, R12, R10 ;  /* 0x0000000c0202722b */ /* 0x000fd4000000000a */
[----:B------:R-:W-:-:S05]  /*09c0*/  FFMA R0, RZ, R15, R3 ;  /* 0x0000000fff007223 */ /* 0x000fca0000000003 */
[----:B------:R-:W-:-:S13]  /*09d0*/  FSETP.GT.AND P0, PT, |R0|, 1.469367938527859385e-39, PT ;  /* 0x001000000000780b */ /* 0x000fda0003f04200 */
[----:B------:R-:W-:Y:S05]  /*09e0*/  @P0 BRA P1, `(.L_x_7) ;  /* 0x0000000000180947 */ /* 0x000fea0000800000 */
[----:B------:R-:W-:Y:S01]  /*09f0*/  IMAD.MOV.U32 R24, RZ, RZ, R8 ;  /* 0x000000ffff187224 */ /* 0x000fe200078e0008 */
[----:B------:R-:W-:Y:S01]  /*0a00*/  MOV R26, 0xa30 ;  /* 0x00000a30001a7802 */ /* 0x000fe20000000f00 */
[----:B------:R-:W-:-:S07]  /*0a10*/  IMAD.MOV.U32 R29, RZ, RZ, R9 ;  /* 0x000000ffff1d7224 */ /* 0x000fce00078e0009 */
[----:B------:R-:W-:Y:S05]  /*0a20*/  CALL.REL.NOINC `($__internal_0_$__cuda_sm20_div_rn_f64_full) ;  /* 0x0000001400807944 */ /* 0x000fea0003c00000 */
[----:B------:R-:W-:Y:S02]  /*0a30*/  IMAD.MOV.U32 R2, RZ, RZ, R12 ;  /* 0x000000ffff027224 */ /* 0x000fe400078e000c */
[----:B------:R-:W-:-:S07]  /*0a40*/  IMAD.MOV.U32 R3, RZ, RZ, R13 ;  /* 0x000000ffff037224 */ /* 0x000fce00078e000d */
.L_x_7:
[----:B------:R-:W-:Y:S05]  /*0a50*/  BSYNC.RECONVERGENT B0 ;  /* 0x0000000000007941 */ /* 0x000fea0003800200 */
.L_x_6:
[----:B------:R-:W0:Y:S01]  /*0a60*/  S2R R0, SR_TID.X ;  /* 0x0000000000007919 */ /* 0x000e220000002100 */
[----:B------:R-:W0:Y:S01]  /*0a70*/  LDC R11, c[0x0][0x360] ;  /* 0x0000d800ff0b7b82 */ /* 0x000e220000000800 */
[----:B------:R-:W-:-:S07]  /*0a80*/  DADD R20, R20, -R2 ;  /* 0x0000000014147229 */ /* 0x000fce0000000802 */
[----:B------:R-:W1:Y:S01]  /*0a90*/  LDC.64 R8, c[0x0][0x388] ;  /* 0x0000e200ff087b82 */ /* 0x000e620000000a00 */
[----:B------:R2:W-:Y:S01]  /*0aa0*/  STG.E.64 desc[UR36][R16.64], R20 ;  /* 0x0000001410007986 */ /* 0x0005e2000c101b24 */
[----:B0-----:R-:W-:-:S04]  /*0ab0*/  IMAD R11, R11, UR6, R0 ;  /* 0x000000060b0b7c24 */ /* 0x001fc8000f8e0200 */
[----:B-1----:R-:W-:-:S06]  /*0ac0*/  IMAD.WIDE R8, R11, 0x8, R8 ;  /* 0x000000080b087825 */ /* 0x002fcc00078e0208 */
[----:B------:R-:W5:Y:S01]  /*0ad0*/  LDG.E.64 R8, desc[UR36][R8.64] ;  /* 0x0000002408087981 */ /* 0x000f62000c1e1b00 */
[----:B------:R-:W-:Y:S01]  /*0ae0*/  DSETP.NEU.AND P0, PT, |R20|, +INF , PT ;  /* 0x7ff000001400742a */ /* 0x000fe20003f0d200 */
[----:B------:R-:W-:Y:S01]  /*0af0*/  IMAD.MOV.U32 R10, RZ, RZ, R20 ;  /* 0x000000ffff0a7224 */ /* 0x000fe200078e0014 */
[----:B------:R-:W-:Y:S01]  /*0b00*/  BSSY.RECONVERGENT B0, `(.L_x_8) ;  /* 0x000001c000007945 */ /* 0x000fe20003800200 */
[----:B------:R-:W-:-:S11]  /*0b10*/  IMAD.MOV.U32 R11, RZ, RZ, R21 ;  /* 0x000000ffff0b7224 */ /* 0x000fd600078e0015 */
[----:B------:R-:W-:Y:S01]  /*0b20*/  @!P0 DMUL R18, RZ, R10 ;  /* 0x0000000aff128228 */ /* 0x000fe20000000000 */
[----:B------:R-:W-:Y:S01]  /*0b30*/  @!P0 IMAD.MOV.U32 R0, RZ, RZ, RZ ;  /* 0x000000ffff008224 */ /* 0x000fe200078e00ff */
[----:B--2---:R-:W-:Y:S09]  /*0b40*/  @!P0 BRA `(.L_x_9) ;  /* 0x00000000005c8947 */ /* 0x004ff20003800000 */
[----:B------:R-:W-:Y:S01]  /*0b50*/  UMOV UR4, 0x6dc9c883 ;  /* 0x6dc9c88300047882 */ /* 0x000fe20000000000 */
[----:B------:R-:W-:Y:S01]  /*0b60*/  UMOV UR5, 0x3fe45f30 ;  /* 0x3fe45f3000057882 */ /* 0x000fe20000000000 */
[----:B------:R-:W-:Y:S02]  /*0b70*/  DSETP.GE.AND P0, PT, |R20|, 2.14748364800000000000e+09, PT ;  /* 0x41e000001400742a */ /* 0x000fe40003f06200 */
        /* <DEDUP_REMOVED lines=20> */
.L_x_9:
[----:B------:R-:W-:Y:S05]  /*0cc0*/  BSYNC.RECONVERGENT B0 ;  /* 0x0000000000007941 */ /* 0x000fea0003800200 */
.L_x_8:
[----:B------:R-:W0:Y:S01]  /*0cd0*/  LDCU.64 UR4, c[0x4][0x18] ;  /* 0x01000300ff0477ac */ /* 0x000e220008000a00 */
[----:B------:R-:W-:-:S05]  /*0ce0*/  IMAD.SHL.U32 R2, R0, 0x40, RZ ;  /* 0x0000004000027824 */ /* 0x000fca00078e00ff */
[----:B------:R-:W-:-:S04]  /*0cf0*/  LOP3.LUT R2, R2, 0x40, RZ, 0xc0, !PT ;  /* 0x0000004002027812 */ /* 0x000fc800078ec0ff */
[----:B0-----:R-:W-:Y:S02]  /*0d00*/  IADD3 R22, P0, PT, R2, UR4, RZ ;  /* 0x0000000402167c10 */ /* 0x001fe4000ff1e0ff */
[----:B------:R0:W5:Y:S03]  /*0d10*/  LDG.E.64 R2, desc[UR36][R4.64] ;  /* 0x0000002404027981 */ /* 0x000166000c1e1b00 */
[----:B------:R-:W-:-:S05]  /*0d20*/  IMAD.X R23, RZ, RZ, UR5, P0 ;  /* 0x00000005ff177e24 */ /* 0x000fca00080e06ff */
[----:B------:R-:W2:Y:S04]  /*0d30*/  LDG.E.128.CONSTANT R12, desc[UR36][R22.64] ;  /* 0x00000024160c7981 */ /* 0x000ea8000c1e9d00 */
[----:B------:R-:W3:Y:S04]  /*0d40*/  LDG.E.128.CONSTANT R24, desc[UR36][R22.64+0x10] ;  /* 0x0000102416187981 */ /* 0x000ee8000c1e9d00 */
[----:B------:R-:W4:Y:S01]  /*0d50*/  LDG.E.128.CONSTANT R32, desc[UR36][R22.64+0x20] ;  /* 0x0000202416207981 */ /* 0x000f22000c1e9d00 */
[----:B------:R-:W-:Y:S01]  /*0d60*/  LOP3.LUT R29, R0, 0x1, RZ, 0xc0, !PT ;  /* 0x00000001001d7812 */ /* 0x000fe200078ec0ff */
[----:B------:R-:W-:-:S03]  /*0d70*/  IMAD.MOV.U32 R36, RZ, RZ, 0x20fd8164 ;  /* 0x20fd8164ff247424 */ /* 0x000fc600078e00ff */
[----:B------:R-:W-:Y:S01]  /*0d80*/  ISETP.NE.U32.AND P0, PT, R29, 0x1, PT ;  /* 0x000000011d00780c */ /* 0x000fe20003f05070 */
[----:B------:R-:W-:Y:S01]  /*0d90*/  IMAD.MOV.U32 R29, RZ, RZ, 0x3da8ff83 ;  /* 0x3da8ff83ff1d7424 */ /* 0x000fe200078e00ff */
[----:B------:R-:W-:Y:S02]  /*0da0*/  DMUL R30, R18, R18 ;  /* 0x00000012121e7228 */ /* 0x000fe40000000000 */
[----:B------:R-:W-:Y:S02]  /*0db0*/  FSEL R36, R36, -8.06006814911005101289e+34, !P0 ;  /* 0xf9785eba24247808 */ /* 0x000fe40004000000 */
[----:B------:R-:W-:Y:S01]  /*0dc0*/  FSEL R37, -R29, 0.11223486810922622681, !P0 ;  /* 0x3de5db651d257808 */ /* 0x000fe20004000100 */
[----:B------:R-:W-:Y:S01]  /*0dd0*/  DSETP.NEU.AND P1, PT, |R20|, +INF , PT ;  /* 0x7ff000001400742a */ /* 0x000fe20003f2d200 */
[----:B------:R-:W-:Y:S04]  /*0de0*/  BSSY.RECONVERGENT B0, `(.L_x_10) ;  /* 0x000002d000007945 */ /* 0x000fe80003800200 */
        /* <DEDUP_REMOVED lines=9> */
[----:B------:R-:W-:-:S06]  /*0e80*/  FSEL R15, R13, R19, !P0 ;  /* 0x000000130d0f7208 */ /* 0x000fcc0004000000 */
[----:B------:R-:W-:Y:S01]  /*0e90*/  DADD R12, RZ, -R14 ;  /* 0x00000000ff0c7229 */ /* 0x000fe2000000080e */
[----:B------:R-:W-:Y:S01]  /*0ea0*/  LOP3.LUT P0, RZ, R0, 0x2, RZ, 0xc0, !PT ;  /* 0x0000000200ff7812 */ /* 0x000fe2000780c0ff */
[----:B------:R-:W-:-:S08]  /*0eb0*/  @!P1 DMUL R30, RZ, R10 ;  /* 0x0000000aff1e9228 */ /* 0x000fd00000000000 */
[----:B------:R-:W-:Y:S02]  /*0ec0*/  FSEL R18, R14, R12, !P0 ;  /* 0x0000000c0e127208 */ /* 0x000fe40004000000 */
[----:B------:R-:W-:Y:S01]  /*0ed0*/  FSEL R19, R15, R13, !P0 ;  /* 0x0000000d0f137208 */ /* 0x000fe20004000000 */
[----:B------:R-:W-:-:S05]  /*0ee0*/  @!P1 IMAD.MOV.U32 R0, RZ, RZ, 0x1 ;  /* 0x00000001ff009424 */ /* 0x000fca00078e00ff */
[----:B-----5:R-:W-:Y:S01]  /*0ef0*/  DFMA R18, -R8, R18, R10 ;  /* 0x000000120812722b */ /* 0x020fe2000000010a */
[----:B0-----:R-:W-:Y:S10]  /*0f00*/  @!P1 BRA `(.L_x_11) ;  /* 0x0000000000689947 */ /* 0x001ff40003800000 */
[----:B------:R-:W-:Y:S01]  /*0f10*/  UMOV UR4, 0x6dc9c883 ;  /* 0x6dc9c88300047882 */ /* 0x000fe20000000000 */
[----:B------:R-:W-:Y:S01]  /*0f20*/  UMOV UR5, 0x3fe45f30 ;  /* 0x3fe45f3000057882 */ /* 0x000fe20000000000 */
[----:B------:R-:W-:Y:S01]  /*0f30*/  DSETP.GE.AND P0, PT, |R20|, 2.14748364800000000000e+09, PT ;  /* 0x41e000001400742a */ /* 0x000fe20003f06200 */
        /* <DEDUP_REMOVED lines=21> */
.L_x_13:
[----:B------:R-:W-:Y:S05]  /*1090*/  BSYNC.RECONVERGENT B1 ;  /* 0x0000000000017941 */ /* 0x000fea0003800200 */
.L_x_12:
[----:B------:R-:W-:-:S07]  /*10a0*/  VIADD R0, R0, 0x1 ;  /* 0x0000000100007836 */ /* 0x000fce0000000000 */
.L_x_11:
[----:B------:R-:W-:Y:S05]  /*10b0*/  BSYNC.RECONVERGENT B0 ;  /* 0x0000000000007941 */ /* 0x000fea0003800200 */
.L_x_10:
        /* <DEDUP_REMOVED lines=10> */
[----:B------:R-:W-:Y:S01]  /*1160*/  DMUL R34, R30, R30 ;  /* 0x0000001e1e227228 */ /* 0x000fe20000000000 */
[----:B------:R-:W-:Y:S01]  /*1170*/  BSSY.RECONVERGENT B0, `(.L_x_14) ;  /* 0x0000029000007945 */ /* 0x000fe20003800200 */
[----:B------:R-:W-:Y:S01]  /*1180*/  ISETP.NE.U32.AND P0, PT, R29, 0x1, PT ;  /* 0x000000011d00780c */ /* 0x000fe20003f05070 */
[----:B------:R-:W-:-:S03]  /*1190*/  IMAD.MOV.U32 R29, RZ, RZ, 0x3da8ff83 ;  /* 0x3da8ff83ff1d7424 */ /* 0x000fc600078e00ff */
[----:B------:R-:W-:Y:S02]  /*11a0*/  FSEL R36, R36, -8.06006814911005101289e+34, !P0 ;  /* 0xf9785eba24247808 */ /* 0x000fe40004000000 */
[----:B------:R-:W-:-:S06]  /*11b0*/  FSEL R37, -R29, 0.11223486810922622681, !P0 ;  /* 0x3de5db651d257808 */ /* 0x000fcc0004000100 */
[----:B--2---:R-:W-:-:S08]  /*11c0*/  DFMA R12, R34, R36, R12 ;  /* 0x00000024220c722b */ /* 0x004fd0000000000c */
[----:B------:R-:W-:-:S08]  /*11d0*/  DFMA R12, R34, R12, R14 ;  /* 0x0000000c220c722b */ /* 0x000fd0000000000e */
[----:B---3--:R-:W-:-:S08]  /*11e0*/  DFMA R12, R34, R12, R20 ;  /* 0x0000000c220c722b */ /* 0x008fd00000000014 */
[----:B------:R-:W-:Y:S02]  /*11f0*/  DFMA R12, R34, R12, R22 ;  /* 0x0000000c220c722b */ /* 0x000fe40000000016 */
[----:B------:R-:W-:-:S06]  /*1200*/  DADD R22, R18, -R2 ;  /* 0x0000000012167229 */ /* 0x000fcc0000000802 */
[----:B----4-:R-:W-:-:S04]  /*1210*/  DFMA R12, R34, R12, R24 ;  /* 0x0000000c220c722b */ /* 0x010fc80000000018 */
[----:B------:R-:W-:-:S04]  /*1220*/  FSETP.GEU.AND P1, PT, |R23|, 6.5827683646048100446e-37, PT ;  /* 0x036000001700780b */ /* 0x000fc80003f2e200 */
        /* <DEDUP_REMOVED lines=25> */
[----:B------:R-:W-:Y:S02]  /*13c0*/  IMAD.MOV.U32 R29, RZ, RZ, R23 ;  /* 0x000000ffff1d7224 */ /* 0x000fe400078e0017 */
[----:B------:R-:W-:Y:S02]  /*13d0*/  IMAD.MOV.U32 R14, RZ, RZ, R20 ;  /* 0x000000ffff0e7224 */ /* 0x000fe400078e0014 */
[----:B------:R-:W-:-:S07]  /*13e0*/  IMAD.MOV.U32 R15, RZ, RZ, R21 ;  /* 0x000000ffff0f7224 */ /* 0x000fce00078e0015 */
[----:B------:R-:W-:Y:S05]  /*13f0*/  CALL.REL.NOINC `($__internal_0_$__cuda_sm20_div_rn_f64_full) ;  /* 0x0000000c000c7944 */ /* 0x000fea0003c00000 */
.L_x_15:
[----:B------:R-:W-:Y:S05]  /*1400*/  BSYNC.RECONVERGENT B0 ;  /* 0x0000000000007941 */ /* 0x000fea0003800200 */
.L_x_14:
[----:B------:R-:W0:Y:S01]  /*1410*/  LDC.64 R14, c[0x0][0x3a0] ;  /* 0x0000e800ff0e7b82 */ /* 0x000e220000000a00 */
[----:B------:R-:W1:Y:S01]  /*1420*/  LDCU.64 UR6, c[0x4][0x18] ;  /* 0x01000300ff0677ac */ /* 0x000e620008000a00 */
[----:B0-----:R-:W2:Y:S01]  /*1430*/  LDG.E.64 R14, desc[UR36][R14.64] ;  /* 0x000000240e0e7981 */ /* 0x001ea2000c1e1b00 */
[----:B------:R-:W-:Y:S01]  /*1440*/  BSSY.RECONVERGENT B0, `(.L_x_16) ;  /* 0x00000aa000007945 */ /* 0x000fe20003800200 */
[----:B------:R-:W-:Y:S01]  /*1450*/  IMAD.MOV.U32 R0, RZ, RZ, RZ ;  /* 0x000000ffff007224 */ /* 0x000fe200078e00ff */
[----:B--2---:R-:W-:-:S14]  /*1460*/  DSETP.GT.AND P0, PT, |R12|, R14, PT ;  /* 0x0000000e0c00722a */ /* 0x004fdc0003f04200 */
[----:B-1----:R-:W-:Y:S05]  /*1470*/  @!P0 BRA `(.L_x_17) ;  /* 0x0000000800988947 */ /* 0x002fea0003800000 */
[----:B------:R-:W0:Y:S01]  /*1480*/  I2F.F64 R28, R28 ;  /* 0x0000001c001c7312 */ /* 0x000e220000201c00 */
[----:B------:R-:W1:Y:S01]  /*1490*/  S2R R18, SR_CTAID.X ;  /* 0x0000000000127919 */ /* 0x000e620000002500 */
[----:B------:R-:W-:Y:S01]  /*14a0*/  IMAD.MOV.U32 R0, RZ, RZ, RZ ;  /* 0x000000ffff007224 */ /* 0x000fe200078e00ff */
[----:B0-----:R-:W-:-:S06]  /*14b0*/  DMUL R14, R28, 0.5 ;  /* 0x3fe000001c0e7828 */ /* 0x001fcc0000000000 */
[----:B------:R0:W2:Y:S05]  /*14c0*/  F2I.F64.TRUNC R19, R14 ;  /* 0x0000000e00137311 */ /* 0x0000aa000030d100 */
.L_x_26:
[----:B0-----:R-:W0:Y:S02]  /*14d0*/  LDC.64 R14, c[0x0][0x398] ;  /* 0x0000e600ff0e7b82 */ /* 0x001e240000000a00 */
[----:B0-----:R-:W3:Y:S02]  /*14e0*/  LDG.E R15, desc[UR36][R14.64] ;  /* 0x000000240e0f7981 */ /* 0x001ee4000c1e1900 */
[----:B---3--:R-:W-:-:S13]  /*14f0*/  ISETP.GT.AND P0, PT, R0, R15, PT ;  /* 0x0000000f0000720c */ /* 0x008fda0003f04270 */
[----:B------:R-:W-:Y:S05]  /*1500*/  @P0 BRA `(.L_x_17) ;  /* 0x0000000800740947 */ /* 0x000fea0003800000 */
[----:B------:R-:W1:Y:S01]  /*1510*/  S2R R3, SR_TID.X ;  /* 0x0000000000037919 */ /* 0x000e620000002100 */
[----:B------:R-:W0:Y:S01]  /*1520*/  LDC.64 R8, c[0x0][0x388] ;  /* 0x0000e200ff087b82 */ /* 0x000e220000000a00 */
[----:B------:R-:W1:Y:S01]  /*1530*/  LDCU UR4, c[0x0][0x360] ;  /* 0x00006c00ff0477ac */ /* 0x000e620008000800 */
[----:B------:R-:W-:Y:S01]  /*1540*/  DADD R10, R10, -R12 ;  /* 0x000000000a0a7229 */ /* 0x000fe2000000080c */
[----:B--2---:R-:W-:-:S09]  /*1550*/  ISETP.NE.AND P0, PT, R0, R19, PT ;  /* 0x000000130000720c */ /* 0x004fd20003f05270 */
[----:B------:R-:W-:Y:S02]  /*1560*/  FSEL R30, R10, 3.37028055040000000000e+12, P0 ;  /* 0x54442d180a1e7808 */ /* 0x000fe40000000000 */
[----:B------:R-:W-:-:S05]  /*1570*/  FSEL R31, R11, 2.1426990032196044922, P0 ;  /* 0x400921fb0b1f7808 */ /* 0x000fca0000000000 */
[----:B------:R2:W-:Y:S01]  /*1580*/  STG.E.64 desc[UR36][R16.64], R30 ;  /* 0x0000001e10007986 */ /* 0x0005e2000c101b24 */
[----:B-1----:R-:W-:-:S04]  /*1590*/  IMAD R3, R18, UR4, R3 ;  /* 0x0000000412037c24 */ /* 0x002fc8000f8e0203 */
[----:B0-----:R-:W-:-:S06]  /*15a0*/  IMAD.WIDE R8, R3, 0x8, R8 ;  /* 0x0000000803087825 */ /* 0x001fcc00078e0208 */
        /* <DEDUP_REMOVED lines=13> */
[----:B------:R-:W-:-:S08]  /*1680*/  UMOV UR5, 0x3ff921fb ;  /* 0x3ff921fb00057882 */ /* 0x000fd00000000000 */
        /* <DEDUP_REMOVED lines=17> */
.L_x_19:
[----:B------:R-:W-:Y:S05]  /*17a0*/  BSYNC.RECONVERGENT B1 ;  /* 0x0000000000017941 */ /* 0x000fea0003800200 */
.L_x_18:
[----:B------:R-:W-:-:S05]  /*17b0*/  IMAD.SHL.U32 R2, R34, 0x40, RZ ;  /* 0x0000004022027824 */ /* 0x000fca00078e00ff */
[----:B------:R-:W-:-:S04]  /*17c0*/  LOP3.LUT R2, R2, 0x40, RZ, 0xc0, !PT ;  /* 0x0000004002027812 */ /* 0x000fc800078ec0ff */
[----:B------:R-:W-:Y:S02]  /*17d0*/  IADD3 R36, P0, PT, R2, UR6, RZ ;  /* 0x0000000602247c10 */ /* 0x000fe4000ff1e0ff */
[----:B------:R0:W5:Y:S03]  /*17e0*/  LDG.E.64 R2, desc[UR36][R4.64] ;  /* 0x0000002404027981 */ /* 0x000166000c1e1b00 */
[----:B------:R-:W-:-:S05]  /*17f0*/  IMAD.X R37, RZ, RZ, UR7, P0 ;  /* 0x00000007ff257e24 */ /* 0x000fca00080e06ff */
[----:B------:R-:W2:Y:S04]  /*1800*/  LDG.E.128.CONSTANT R12, desc[UR36][R36.64] ;  /* 0x00000024240c7981 */ /* 0x000ea8000c1e9d00 */
[----:B------:R-:W3:Y:S04]  /*1810*/  LDG.E.128.CONSTANT R20, desc[UR36][R36.64+0x10] ;  /* 0x0000102424147981 */ /* 0x000ee8000c1e9d00 */
[----:B------:R-:W4:Y:S01]  /*1820*/  LDG.E.128.CONSTANT R24, desc[UR36][R36.64+0x20] ;  /* 0x0000202424187981 */ /* 0x000f22000c1e9d00 */
[----:B------:R-:W-:-:S04]  /*1830*/  LOP3.LUT R32, R34, 0x1, RZ, 0xc0, !PT ;  /* 0x0000000122207812 */ /* 0x000fc800078ec0ff */
[----:B------:R-:W-:Y:S01]  /*1840*/  ISETP.NE.U32.AND P0, PT, R32, 0x1, PT ;  /* 0x000000012000780c */ /* 0x000fe20003f05070 */
[----:B------:R-:W-:Y:S02]  /*1850*/  IMAD.MOV.U32 R32, RZ, RZ, 0x3da8ff83 ;  /* 0x3da8ff83ff207424 */ /* 0x000fe400078e00ff */
[----:B------:R-:W-:-:S03]  /*1860*/  IMAD.MOV.U32 R38, RZ, RZ, 0x20fd8164 ;  /* 0x20fd8164ff267424 */ /* 0x000fc600078e00ff */
[----:B------:R-:W-:Y:S01]  /*1870*/  FSEL R39, -R32, 0.11223486810922622681, !P0 ;  /* 0x3de5db6520277808 */ /* 0x000fe20004000100 */
[----:B------:R-:W-:Y:S01]  /*1880*/  DMUL R32, R28, R28 ;  /* 0x0000001c1c207228 */ /* 0x000fe20000000000 */
[----:B------:R-:W-:Y:S01]  /*1890*/  FSEL R38, R38, -8.06006814911005101289e+34, !P0 ;  /* 0xf9785eba26267808 */ /* 0x000fe20004000000 */
[----:B------:R-:W-:Y:S01]  /*18a0*/  DSETP.NEU.AND P1, PT, |R30|, +INF , PT ;  /* 0x7ff000001e00742a */ /* 0x000fe20003f2d200 */
[----:B------:R-:W-:Y:S05]  /*18b0*/  BSSY.RECONVERGENT B1, `(.L_x_20) ;  /* 0x000002a000017945 */ /* 0x000fea0003800200 */
        /* <DEDUP_REMOVED lines=39> */
.L_x_23:
[----:B------:R-:W-:Y:S05]  /*1b30*/  BSYNC.RECONVERGENT B2 ;  /* 0x0000000000027941 */ /* 0x000fea0003800200 */
.L_x_22:
[----:B------:R-:W-:-:S07]  /*1b40*/  VIADD R34, R12, 0x1 ;  /* 0x000000010c227836 */ /* 0x000fce0000000000 */
.L_x_21:
[----:B------:R-:W-:Y:S05]  /*1b50*/  BSYNC.RECONVERGENT B1 ;  /* 0x0000000000017941 */ /* 0x000fea0003800200 */
.L_x_20:
[----:B------:R-:W-:-:S05]  /*1b60*/  IMAD.SHL.U32 R12, R34, 0x40, RZ ;  /* 0x00000040220c7824 */ /* 0x000fca00078e00ff */
[----:B------:R-:W-:-:S04]  /*1b70*/  LOP3.LUT R12, R12, 0x40, RZ, 0xc0, !PT ;  /* 0x000000400c0c7812 */ /* 0x000fc800078ec0ff */
[----:B------:R-:W-:-:S05]  /*1b80*/  IADD3 R36, P0, PT, R12, UR6, RZ ;  /* 0x000000060c247c10 */ /* 0x000fca000ff1e0ff */
[----:B------:R-:W-:-:S05]  /*1b90*/  IMAD.X R37, RZ, RZ, UR7, P0 ;  /* 0x00000007ff257e24 */ /* 0x000fca00080e06ff */
[----:B------:R-:W2:Y:S04]  /*1ba0*/  LDG.E.128.CONSTANT R12, desc[UR36][R36.64] ;  /* 0x00000024240c7981 */ /* 0x000ea8000c1e9d00 */
[----:B------:R-:W3:Y:S04]  /*1bb0*/  LDG.E.128.CONSTANT R20, desc[UR36][R36.64+0x10] ;  /* 0x0000102424147981 */ /* 0x000ee8000c1e9d00 */
[----:B------:R-:W4:Y:S01]  /*1bc0*/  LDG.E.128.CONSTANT R24, desc[UR36][R36.64+0x20] ;  /* 0x0000202424187981 */ /* 0x000f22000c1e9d00 */
[----:B------:R-:W-:Y:S01]  /*1bd0*/  LOP3.LUT R30, R34, 0x1, RZ, 0xc0, !PT ;  /* 0x00000001221e7812 */ /* 0x000fe200078ec0ff */
[----:B------:R-:W-:Y:S01]  /*1be0*/  IMAD.MOV.U32 R38, RZ, RZ, 0x20fd8164 ;  /* 0x20fd8164ff267424 */ /* 0x000fe200078e00ff */
[----:B------:R-:W-:Y:S01]  /*1bf0*/  DADD R28, -R2, R28 ;  /* 0x00000000021c7229 */ /* 0x000fe2000000011c */
[----:B------:R-:W-:Y:S01]  /*1c00*/  BSSY.RECONVERGENT B1, `(.L_x_24) ;  /* 0x0000028000017945 */ /* 0x000fe20003800200 */
[----:B------:R-:W-:Y:S01]  /*1c10*/  ISETP.NE.U32.AND P0, PT, R30, 0x1, PT ;  /* 0x000000011e00780c */ /* 0x000fe20003f05070 */
[----:B------:R-:W-:-:S03]  /*1c20*/  IMAD.MOV.U32 R30, RZ, RZ, 0x3da8ff83 ;  /* 0x3da8ff83ff1e7424 */ /* 0x000fc600078e00ff */
[----:B------:R-:W-:Y:S02]  /*1c30*/  FSEL R38, R38, -8.06006814911005101289e+34, !P0 ;  /* 0xf9785eba26267808 */ /* 0x000fe40004000000 */
[----:B------:R-:W-:Y:S01]  /*1c40*/  FSEL R39, -R30, 0.11223486810922622681, !P0 ;  /* 0x3de5db651e277808 */ /* 0x000fe20004000100 */
[----:B------:R-:W-:Y:S01]  /*1c50*/  DMUL R30, R32, R32 ;  /* 0x00000020201e7228 */ /* 0x000fe20000000000 */
[----:B------:R-:W-:-:S07]  /*1c60*/  FSETP.GEU.AND P1, PT, |R29|, 6.5827683646048100446e-37, PT ;  /* 0x036000001d00780b */ /* 0x000fce0003f2e200 */
        /* <DEDUP_REMOVED lines=31> */
[----:B------:R-:W-:-:S07]  /*1e60*/  IMAD.MOV.U32 R15, RZ, RZ, R23 ;  /* 0x000000ffff0f7224 */ /* 0x000fce00078e0017 */
[----:B------:R-:W-:Y:S05]  /*1e70*/  CALL.REL.NOINC `($__internal_0_$__cuda_sm20_div_rn_f64_full) ;  /* 0x00000000006c7944 */ /* 0x000fea0003c00000 */
.L_x_25:
[----:B------:R-:W-:Y:S05]  /*1e80*/  BSYNC.RECONVERGENT B1 ;  /* 0x0000000000017941 */ /* 0x000fea0003800200 */
.L_x_24:
[----:B------:R-:W0:Y:S02]  /*1e90*/  LDC.64 R14, c[0x0][0x3a0] ;  /* 0x0000e800ff0e7b82 */ /* 0x000e240000000a00 */
[----:B0-----:R-:W2:Y:S01]  /*1ea0*/  LDG.E.64 R14, desc[UR36][R14.64] ;  /* 0x000000240e0e7981 */ /* 0x001ea2000c1e1b00 */
[----:B------:R-:W-:Y:S01]  /*1eb0*/  VIADD R0, R0, 0x1 ;  /* 0x0000000100007836 */ /* 0x000fe20000000000 */
[----:B--2---:R-:W-:-:S14]  /*1ec0*/  DSETP.GT.AND P0, PT, |R12|, R14, PT ;  /* 0x0000000e0c00722a */ /* 0x004fdc0003f04200 */
[----:B------:R-:W-:Y:S05]  /*1ed0*/  @P0 BRA `(.L_x_26) ;  /* 0xfffffff4007c0947 */ /* 0x000fea000383ffff */
.L_x_17:
[----:B------:R-:W-:Y:S05]  /*1ee0*/  BSYNC.RECONVERGENT B0 ;  /* 0x0000000000007941 */ /* 0x000fea0003800200 */
.L_x_16:
[----:B------:R-:W0:Y:S02]  /*1ef0*/  LDC.64 R14, c[0x0][0x398] ;  /* 0x0000e600ff0e7b82 */ /* 0x000e240000000a00 */
[----:B0-----:R-:W3:Y:S02]  /*1f00*/  LDG.E R14, desc[UR36][R14.64] ;  /* 0x000000240e0e7981 */ /* 0x001ee4000c1e1900 */
[----:B---3--:R-:W-:-:S13]  /*1f10*/  ISETP.GE.AND P0, PT, R0, R14, PT ;  /* 0x0000000e0000720c */ /* 0x008fda0003f06270 */
[----:B------:R-:W-:Y:S05]  /*1f20*/  @!P0 EXIT ;  /* 0x000000000000894d */ /* 0x000fea0003800000 */
[----:B------:R-:W-:Y:S01]  /*1f30*/  MOV R0, 0x0 ;  /* 0x0000000000007802 */ /* 0x000fe20000000f00 */
[----:B------:R0:W-:Y:S01]  /*1f40*/  STL.64 [R1], R2 ;  /* 0x0000000201007387 */ /* 0x0001e20000100a00 */
[----:B------:R-:W3:Y:S02]  /*1f50*/  LDCU.64 UR4, c[0x4][0x8] ;  /* 0x01000100ff0477ac */ /* 0x000ee40008000a00 */
[----:B-12---:R0:W1:Y:S01]  /*1f60*/  LDC.64 R18, c[0x4][R0] ;  /* 0x0100000000127b82 */ /* 0x0060620000000a00 */
[----:B------:R0:W-:Y:S04]  /*1f70*/  STL.64 [R1+0x8], R10 ;  /* 0x0000080a01007387 */ /* 0x0001e80000100a00 */
[----:B------:R0:W-:Y:S04]  /*1f80*/  STL.64 [R1+0x10], R12 ;  /* 0x0000100c01007387 */ /* 0x0001e80000100a00 */
[----:B------:R0:W-:Y:S04]  /*1f90*/  STL.64 [R1+0x18], R8 ;  /* 0x0000180801007387 */ /* 0x0001e80000100a00 */
[----:B------:R0:W-:Y:S01]  /*1fa0*/  STL [R1+0x20], R14 ;  /* 0x0000200e01007387 */ /* 0x0001e20000100800 */
[----:B---3--:R-:W-:-:S02]  /*1fb0*/  IMAD.U32 R4, RZ, RZ, UR4 ;  /* 0x00000004ff047e24 */ /* 0x008fc4000f8e00ff */
[----:B------:R-:W-:-:S07]  /*1fc0*/  IMAD.U32 R5, RZ, RZ, UR5 ;  /* 0x00000005ff057e24 */ /* 0x000fce000f8e00ff */
[----:B------:R-:W-:-:S07]  /*1fd0*/  LEPC R20, `(.L_x_27) ;  /* 0x000000001014794e */ /* 0x000fce0000000000 */
[----:B01----:R-:W-:Y:S05]  /*1fe0*/  CALL.ABS.NOINC R18 ;  /* 0x0000000012007343 */ /* 0x003fea0003c00000 */
.L_x_27:
[----:B------:R-:W-:Y:S02]  /*1ff0*/  IMAD.MOV.U32 R2, RZ, RZ, 0x0 ;  /* 0x00000000ff027424 */ /* 0x000fe400078e00ff */
[----:B------:R-:W-:-:S05]  /*2000*/  IMAD.MOV.U32 R3, RZ, RZ, -0x40100000 ;  /* 0xbff00000ff037424 */ /* 0x000fca00078e00ff */
[----:B------:R-:W-:Y:S01]  /*2010*/  STG.E.64 desc[UR36][R16.64], R2 ;  /* 0x0000000210007986 */ /* 0x000fe2000c101b24 */
[----:B------:R-:W-:Y:S05]  /*2020*/  EXIT ;  /* 0x000000000000794d */ /* 0x000fea0003800000 */
        .weak           $__internal_0_$__cuda_sm20_div_rn_f64_full
        .type           $__internal_0_$__cuda_sm20_div_rn_f64_full,@function
        .size           $__internal_0_$__cuda_sm20_div_rn_f64_full,($_Z10newton_gpuPKdS0_PdPKiS0_$__internal_trig_reduction_slowpathd - $__internal_0_$__cuda_sm20_div_rn_f64_full)
$__internal_0_$__cuda_sm20_div_rn_f64_full:
[C---:B------:R-:W-:Y:S01]  /*2030*/  FSETP.GEU.AND P0, PT, |R15|.reuse, 1.469367938527859385e-39, PT ;  /* 0x001000000f00780b */ /* 0x040fe20003f0e200 */
[----:B------:R-:W-:Y:S01]  /*2040*/  IMAD.MOV.U32 R23, RZ, RZ, R29 ;  /* 0x000000ffff177224 */ /* 0x000fe200078e001d */
[C---:B------:R-:W-:Y:S01]  /*2050*/  LOP3.LUT R12, R15.reuse, 0x800fffff, RZ, 0xc0, !PT ;  /* 0x800fffff0f0c7812 */ /* 0x040fe200078ec0ff */
[----:B------:R-:W-:Y:S01]  /*2060*/  IMAD.MOV.U32 R22, RZ, RZ, R24 ;  /* 0x000000ffff167224 */ /* 0x000fe200078e0018 */
[----:B------:R-:W-:Y:S01]  /*2070*/  LOP3.LUT R36, R15, 0x7ff00000, RZ, 0xc0, !PT ;  /* 0x7ff000000f247812 */ /* 0x000fe200078ec0ff */
[----:B------:R-:W-:Y:S01]  /*2080*/  IMAD.MOV.U32 R24, RZ, RZ, 0x1 ;  /* 0x00000001ff187424 */ /* 0x000fe200078e00ff */
[----:B------:R-:W-:Y:S01]  /*2090*/  LOP3.LUT R13, R12, 0x3ff00000, RZ, 0xfc, !PT ;  /* 0x3ff000000c0d7812 */ /* 0x000fe200078efcff */
[----:B------:R-:W-:Y:S01]  /*20a0*/  IMAD.MOV.U32 R12, RZ, RZ, R14 ;  /* 0x000000ffff0c7224 */ /* 0x000fe200078e000e */
[C---:B------:R-:W-:Y:S01]  /*20b0*/  FSETP.GEU.AND P2, PT, |R23|.reuse, 1.469367938527859385e-39, PT ;  /* 0x001000001700780b */ /* 0x040fe20003f4e200 */
[----:B------:R-:W-:Y:S01]  /*20c0*/  IMAD.MOV.U32 R29, RZ, RZ, 0x1ca00000 ;  /* 0x1ca00000ff1d7424 */ /* 0x000fe200078e00ff */
[----:B------:R-:W-:Y:S01]  /*20d0*/  LOP3.LUT R27, R23, 0x7ff00000, RZ, 0xc0, !PT ;  /* 0x7ff00000171b7812 */ /* 0x000fe200078ec0ff */
[----:B------:R-:W-:Y:S02]  /*20e0*/  BSSY.RECONVERGENT B2, `(.L_x_28) ;  /* 0x000004f000027945 */ /* 0x000fe40003800200 */
[----:B------:R-:W-:Y:S01]  /*20f0*/  @!P0 DMUL R12, R14, 8.98846567431157953865e+307 ;  /* 0x7fe000000e0c8828 */ /* 0x000fe20000000000 */
[----:B------:R-:W-:-:S05]  /*2100*/  ISETP.GE.U32.AND P1, PT, R27, R36, PT ;  /* 0x000000241b00720c */ /* 0x000fca0003f26070 */
[----:B------:R-:W0:Y:S02]  /*2110*/  MUFU.RCP64H R25, R13 ;  /* 0x0000000d00197308 */ /* 0x000e240000001800 */
[----:B------:R-:W-:-:S04]  /*2120*/  @!P2 LOP3.LUT R32, R15, 0x7ff00000, RZ, 0xc0, !PT ;  /* 0x7ff000000f20a812 */ /* 0x000fc800078ec0ff */
[----:B------:R-:W-:Y:S01]  /*2130*/  @!P2 ISETP.GE.U32.AND P3, PT, R27, R32, PT ;  /* 0x000000201b00a20c */ /* 0x000fe20003f66070 */
[----:B0-----:R-:W-:-:S08]  /*2140*/  DFMA R30, R24, -R12, 1 ;  /* 0x3ff00000181e742b */ /* 0x001fd0000000080c */
[----:B------:R-:W-:-:S08]  /*2150*/  DFMA R30, R30, R30, R30 ;  /* 0x0000001e1e1e722b */ /* 0x000fd0000000001e */
[----:B------:R-:W-:Y:S01]  /*2160*/  DFMA R32, R24, R30, R24 ;  /* 0x0000001e1820722b */ /* 0x000fe20000000018 */
[C---:B------:R-:W-:Y:S01]  /*2170*/  @!P2 SEL R31, R29.reuse, 0x63400000, !P3 ;  /* 0x634000001d1fa807 */ /* 0x040fe20005800000 */
[----:B------:R-:W-:Y:S01]  /*2180*/  IMAD.MOV.U32 R24, RZ, RZ, R22 ;  /* 0x000000ffff187224 */ /* 0x000fe200078e0016 */
[----:B------:R-:W-:Y:S01]  /*2190*/  SEL R25, R29, 0x63400000, !P1 ;  /* 0x634000001d197807 */ /* 0x000fe20004800000 */
[----:B------:R-:W-:Y:S01]  /*21a0*/  @!P2 IMAD.MOV.U32 R30, RZ, RZ, RZ ;  /* 0x000000ffff1ea224 */ /* 0x000fe200078e00ff */
[----:B------:R-:W-:-:S03]  /*21b0*/  @!P2 LOP3.LUT R31, R31, 0x80000000, R23, 0xf8, !PT ;  /* 0x800000001f1fa812 */ /* 0x000fc600078ef817 */
[----:B------:R-:W-:Y:S01]  /*21c0*/  DFMA R34, R32, -R12, 1 ;  /* 0x3ff000002022742b */ /* 0x000fe2000000080c */
[----:B------:R-:W-:Y:S02]  /*21d0*/  LOP3.LUT R25, R25, 0x800fffff, R23, 0xf8, !PT ;  /* 0x800fffff19197812 */ /* 0x000fe400078ef817 */
[----:B------:R-:W-:-:S05]  /*21e0*/  @!P2 LOP3.LUT R31, R31, 0x100000, RZ, 0xfc, !PT ;  /* 0x001000001f1fa812 */ /* 0x000fca00078efcff */
[----:B------:R-:W-:Y:S02]  /*21f0*/  DFMA R34, R32, R34, R32 ;  /* 0x000000222022722b */ /* 0x000fe40000000020 */
[----:B------:R-:W-:-:S08]  /*2200*/  @!P2 DFMA R24, R24, 2, -R30 ;  /* 0x400000001818a82b */ /* 0x000fd0000000081e */
[----:B------:R-:W-:-:S08]  /*2210*/  DMUL R30, R34, R24 ;  /* 0x00000018221e7228 */ /* 0x000fd00000000000 */
[----:B------:R-:W-:-:S08]  /*2220*/  DFMA R32, R30, -R12, R24 ;  /* 0x8000000c1e20722b */ /* 0x000fd00000000018 */
[----:B------:R-:W-:Y:S01]  /*2230*/  DFMA R30, R34, R32, R30 ;  /* 0x00000020221e722b */ /* 0x000fe2000000001e */
[----:B------:R-:W-:Y:S01]  /*2240*/  IMAD.MOV.U32 R35, RZ, RZ, R27 ;  /* 0x000000ffff237224 */ /* 0x000fe200078e001b */
[----:B------:R-:W-:Y:S01]  /*2250*/  @!P2 LOP3.LUT R35, R25, 0x7ff00000, RZ, 0xc0, !PT ;  /* 0x7ff000001923a812 */ /* 0x000fe200078ec0ff */
[----:B------:R-:W-:Y:S01]  /*2260*/  IMAD.MOV.U32 R34, RZ, RZ, R36 ;  /* 0x000000ffff227224 */ /* 0x000fe200078e0024 */
[----:B------:R-:W-:-:S03]  /*2270*/  @!P0 LOP3.LUT R34, R13, 0x7ff00000, RZ, 0xc0, !PT ;  /* 0x7ff000000d228812 */ /* 0x000fc600078ec0ff */
[----:B------:R-:W-:Y:S02]  /*2280*/  VIADD R32, R35, 0xffffffff ;  /* 0xffffffff23207836 */ /* 0x000fe40000000000 */
[----:B------:R-:W-:-:S03]  /*2290*/  VIADD R33, R34, 0xffffffff ;  /* 0xffffffff22217836 */ /* 0x000fc60000000000 */
[----:B------:R-:W-:-:S04]  /*22a0*/  ISETP.GT.U32.AND P0, PT, R32, 0x7feffffe, PT ;  /* 0x7feffffe2000780c */ /* 0x000fc80003f04070 */
[----:B------:R-:W-:-:S13]  /*22b0*/  ISETP.GT.U32.OR P0, PT, R33, 0x7feffffe, P0 ;  /* 0x7feffffe2100780c */ /* 0x000fda0000704470 */
[----:B------:R-:W-:Y:S05]  /*22c0*/  @P0 BRA `(.L_x_29) ;  /* 0x00000000006c0947 */ /* 0x000fea0003800000 */
[----:B------:R-:W-:-:S04]  /*22d0*/  LOP3.LUT R32, R15, 0x7ff00000, RZ, 0xc0, !PT ;  /* 0x7ff000000f207812 */ /* 0x000fc800078ec0ff */
[CC--:B------:R-:W-:Y:S02]  /*22e0*/  VIADDMNMX R22, R27.reuse, -R32.reuse, 0xb9600000, !PT ;  /* 0xb96000001b167446 */ /* 0x0c0fe40007800920 */
[----:B------:R-:W-:Y:S02]  /*22f0*/  ISETP.GE.U32.AND P0, PT, R27, R32, PT ;  /* 0x000000201b00720c */ /* 0x000fe40003f06070 */
[----:B------:R-:W-:Y:S02]  /*2300*/  VIMNMX R22, PT, PT, R22, 0x46a00000, PT ;  /* 0x46a0000016167848 */ /* 0x000fe40003fe0100 */
[----:B------:R-:W-:-:S05]  /*2310*/  SEL R27, R29, 0x63400000, !P0 ;  /* 0x634000001d1b7807 */ /* 0x000fca0004000000 */
[----:B------:R-:W-:Y:S02]  /*2320*/  IMAD.IADD R27, R22, 0x1, -R27 ;  /* 0x00000001161b7824 */ /* 0x000fe400078e0a1b */
[----:B------:R-:W-:Y:S02]  /*2330*/  IMAD.MOV.U32 R22, RZ, RZ, RZ ;  /* 0x000000ffff167224 */ /* 0x000fe400078e00ff */
[----:B------:R-:W-:-:S06]  /*2340*/  VIADD R23, R27, 0x7fe00000 ;  /* 0x7fe000001b177836 */ /* 0x000fcc0000000000 */
[----:B------:R-:W-:-:S10]  /*2350*/  DMUL R32, R30, R22 ;  /* 0x000000161e207228 */ /* 0x000fd40000000000 */
[----:B------:R-:W-:-:S13]  /*2360*/  FSETP.GTU.AND P0, PT, |R33|, 1.469367938527859385e-39, PT ;  /* 0x001000002100780b */ /* 0x000fda0003f0c200 */
[----:B------:R-:W-:Y:S05]  /*2370*/  @P0 BRA `(.L_x_30) ;  /* 0x0000000000940947 */ /* 0x000fea0003800000 */
[----:B------:R-:W-:Y:S01]  /*2380*/  DFMA R12, R30, -R12, R24 ;  /* 0x8000000c1e0c722b */ /* 0x000fe20000000018 */
[----:B------:R-:W-:-:S09]  /*2390*/  IMAD.MOV.U32 R22, RZ, RZ, RZ ;  /* 0x000000ffff167224 */ /* 0x000fd200078e00ff */
[C---:B------:R-:W-:Y:S02]  /*23a0*/  FSETP.NEU.AND P0, PT, R13.reuse, RZ, PT ;  /* 0x000000ff0d00720b */ /* 0x040fe40003f0d000 */
[----:B------:R-:W-:-:S04]  /*23b0*/  LOP3.LUT R15, R13, 0x80000000, R15, 0x48, !PT ;  /* 0x800000000d0f7812 */ /* 0x000fc800078e480f */
[----:B------:R-:W-:-:S07]  /*23c0*/  LOP3.LUT R23, R15, R23, RZ, 0xfc, !PT ;  /* 0x000000170f177212 */ /* 0x000fce00078efcff */
[----:B------:R-:W-:Y:S05]  /*23d0*/  @!P0 BRA `(.L_x_30) ;  /* 0x00000000007c8947 */ /* 0x000fea0003800000 */
[----:B------:R-:W-:Y:S01]  /*23e0*/  IMAD.MOV R13, RZ, RZ, -R27 ;  /* 0x000000ffff0d7224 */ /* 0x000fe200078e0a1b */
[----:B------:R-:W-:Y:S01]  /*23f0*/  DMUL.RP R22, R30, R22 ;  /* 0x000000161e167228 */ /* 0x000fe20000008000 */
[----:B------:R-:W-:-:S06]  /*2400*/  IMAD.MOV.U32 R12, RZ, RZ, RZ ;  /* 0x000000ffff0c7224 */ /* 0x000fcc00078e00ff */
[----:B------:R-:W-:-:S03]  /*2410*/  DFMA R12, R32, -R12, R30 ;  /* 0x8000000c200c722b */ /* 0x000fc6000000001e */
[----:B------:R-:W-:-:S03]  /*2420*/  LOP3.LUT R15, R23, R15, RZ, 0x3c, !PT ;  /* 0x0000000f170f7212 */ /* 0x000fc600078e3cff */
[----:B------:R-:W-:-:S04]  /*2430*/  IADD3 R12, PT, PT, -R27, -0x43300000, RZ ;  /* 0xbcd000001b0c7810 */ /* 0x000fc80007ffe1ff */
[----:B------:R-:W-:-:S04]  /*2440*/  FSETP.NEU.AND P0, PT, |R13|, R12, PT ;  /* 0x0000000c0d00720b */ /* 0x000fc80003f0d200 */
[----:B------:R-:W-:Y:S02]  /*2450*/  FSEL R32, R22, R32, !P0 ;  /* 0x0000002016207208 */ /* 0x000fe40004000000 */
[----:B------:R-:W-:Y:S01]  /*2460*/  FSEL R33, R15, R33, !P0 ;  /* 0x000000210f217208 */ /* 0x000fe20004000000 */
[----:B------:R-:W-:Y:S06]  /*2470*/  BRA `(.L_x_30) ;  /* 0x0000000000547947 */ /* 0x000fec0003800000 */
.L_x_29:
[----:B------:R-:W-:-:S14]  /*2480*/  DSETP.NAN.AND P0, PT, R22, R22, PT ;  /* 0x000000161600722a */ /* 0x000fdc0003f08000 */
[----:B------:R-:W-:Y:S05]  /*2490*/  @P0 BRA `(.L_x_31) ;  /* 0x0000000000440947 */ /* 0x000fea0003800000 */
[----:B------:R-:W-:-:S14]  /*24a0*/  DSETP.NAN.AND P0, PT, R14, R14, PT ;  /* 0x0000000e0e00722a */ /* 0x000fdc0003f08000 */
[----:B------:R-:W-:Y:S05]  /*24b0*/  @P0 BRA `(.L_x_32) ;  /* 0x0000000000300947 */ /* 0x000fea0003800000 */
[----:B------:R-:W-:Y:S01]  /*24c0*/  ISETP.NE.AND P0, PT, R35, R34, PT ;  /* 0x000000222300720c */ /* 0x000fe20003f05270 */
[----:B------:R-:W-:Y:S02]  /*24d0*/  IMAD.MOV.U32 R32, RZ, RZ, 0x0 ;  /* 0x00000000ff207424 */ /* 0x000fe400078e00ff */
[----:B------:R-:W-:-:S10]  /*24e0*/  IMAD.MOV.U32 R33, RZ, RZ, -0x80000 ;  /* 0xfff80000ff217424 */ /* 0x000fd400078e00ff */
[----:B------:R-:W-:Y:S05]  /*24f0*/  @!P0 BRA `(.L_x_30) ;  /* 0x0000000000348947 */ /* 0x000fea0003800000 */
[----:B------:R-:W-:Y:S02]  /*2500*/  ISETP.NE.AND P0, PT, R35, 0x7ff00000, PT ;  /* 0x7ff000002300780c */ /* 0x000fe40003f05270 */
[----:B------:R-:W-:Y:S02]  /*2510*/  LOP3.LUT R33, R23, 0x80000000, R15, 0x48, !PT ;  /* 0x8000000017217812 */ /* 0x000fe400078e480f */
[----:B------:R-:W-:-:S13]  /*2520*/  ISETP.EQ.OR P0, PT, R34, RZ, !P0 ;  /* 0x000000ff2200720c */ /* 0x000fda0004702670 */
[----:B------:R-:W-:Y:S01]  /*2530*/  @P0 LOP3.LUT R12, R33, 0x7ff00000, RZ, 0xfc, !PT ;  /* 0x7ff00000210c0812 */ /* 0x000fe200078efcff */
[----:B------:R-:W-:Y:S02]  /*2540*/  @!P0 IMAD.MOV.U32 R32, RZ, RZ, RZ ;  /* 0x000000ffff208224 */ /* 0x000fe400078e00ff */
[----:B------:R-:W-:Y:S02]  /*2550*/  @P0 IMAD.MOV.U32 R32, RZ, RZ, RZ ;  /* 0x000000ffff200224 */ /* 0x000fe400078e00ff */
[----:B------:R-:W-:Y:S01]  /*2560*/  @P0 IMAD.MOV.U32 R33, RZ, RZ, R12 ;  /* 0x000000ffff210224 */ /* 0x000fe200078e000c */
[----:B------:R-:W-:Y:S06]  /*2570*/  BRA `(.L_x_30) ;  /* 0x0000000000147947 */ /* 0x000fec0003800000 */
.L_x_32:
[----:B------:R-:W-:Y:S01]  /*2580*/  LOP3.LUT R33, R15, 0x80000, RZ, 0xfc, !PT ;  /* 0x000800000f217812 */ /* 0x000fe200078efcff */
[----:B------:R-:W-:Y:S01]  /*2590*/  IMAD.MOV.U32 R32, RZ, RZ, R14 ;  /* 0x000000ffff207224 */ /* 0x000fe200078e000e */
[----:B------:R-:W-:Y:S06]  /*25a0*/  BRA `(.L_x_30) ;  /* 0x0000000000087947 */ /* 0x000fec0003800000 */
.L_x_31:
[----:B------:R-:W-:Y:S01]  /*25b0*/  LOP3.LUT R33, R23, 0x80000, RZ, 0xfc, !PT ;  /* 0x0008000017217812 */ /* 0x000fe200078efcff */
[----:B------:R-:W-:-:S07]  /*25c0*/  IMAD.MOV.U32 R32, RZ, RZ, R22 ;  /* 0x000000ffff207224 */ /* 0x000fce00078e0016 */
.L_x_30:
[----:B------:R-:W-:Y:S05]  /*25d0*/  BSYNC.RECONVERGENT B2 ;  /* 0x0000000000027941 */ /* 0x000fea0003800200 */
.L_x_28:
[----:B------:R-:W-:Y:S02]  /*25e0*/  IMAD.MOV.U32 R27, RZ, RZ, 0x0 ;  /* 0x00000000ff1b7424 */ /* 0x000fe400078e00ff */
[----:B------:R-:W-:Y:S02]  /*25f0*/  IMAD.MOV.U32 R12, RZ, RZ, R32 ;  /* 0x000000ffff0c7224 */ /* 0x000fe400078e0020 */
[----:B------:R-:W-:Y:S01]  /*2600*/  IMAD.MOV.U32 R13, RZ, RZ, R33 ;  /* 0x000000ffff0d7224 */ /* 0x000fe200078e0021 */
[----:B------:R-:W-:Y:S06]  /*2610*/  RET.REL.NODEC R26 `(_Z10newton_gpuPKdS0_PdPKiS0_) ;  /* 0xffffffd81a787950 */ /* 0x000fec0003c3ffff */
        .type           $_Z10newton_gpuPKdS0_PdPKiS0_$__internal_trig_reduction_slowpathd,@function
        .size           $_Z10newton_gpuPKdS0_PdPKiS0_$__internal_trig_reduction_slowpathd,(.L_x_42 - $_Z10newton_gpuPKdS0_PdPKiS0_$__internal_trig_reduction_slowpathd)
$_Z10newton_gpuPKdS0_PdPKiS0_$__internal_trig_reduction_slowpathd:
[----:B------:R-:W-:Y:S01]  /*2620*/  SHF.R.U32.HI R24, RZ, 0x14, R23 ;  /* 0x00000014ff187819 */ /* 0x000fe20000011617 */
[----:B------:R-:W-:-:S03]  /*2630*/  IMAD.MOV.U32 R12, RZ, RZ, RZ ;  /* 0x000000ffff0c7224 */ /* 0x000fc600078e00ff */
[----:B------:R-:W-:-:S04]  /*2640*/  LOP3.LUT R13, R24, 0x7ff, RZ, 0xc0, !PT ;  /* 0x000007ff180d7812 */ /* 0x000fc800078ec0ff */
[----:B------:R-:W-:-:S13]  /*2650*/  ISETP.NE.AND P0, PT, R13, 0x7ff, PT ;  /* 0x000007ff0d00780c */ /* 0x000fda0003f05270 */
[----:B------:R-:W-:Y:S05]  /*2660*/  @!P0 BRA `(.L_x_33) ;  /* 0x0000000800488947 */ /* 0x000fea0003800000 */
[----:B------:R-:W-:Y:S01]  /*2670*/  VIADD R12, R13, 0xfffffc00 ;  /* 0xfffffc000d0c7836 */ /* 0x000fe20000000000 */
[----:B------:R-:W-:Y:S01]  /*2680*/  BSSY.RECONVERGENT B3, `(.L_x_34) ;  /* 0x000002f000037945 */ /* 0x000fe20003800200 */
[----:B------:R-:W-:Y:S01]  /*2690*/  VIADD R33, R1, 0x28 ;  /* 0x0000002801217836 */ /* 0x000fe20000000000 */
[----:B------:R-:W-:Y:S02]  /*26a0*/  CS2R R14, SRZ ;  /* 0x00000000000e7805 */ /* 0x000fe4000001ff00 */
[----:B------:R-:W-:Y:S02]  /*26b0*/  SHF.R.U32.HI R25, RZ, 0x6, R12 ;  /* 0x00000006ff197819 */ /* 0x000fe4000001160c */
[----:B------:R-:W-:Y:S02]  /*26c0*/  ISETP.GE.U32.AND P0, PT, R12, 0x80, PT ;  /* 0x000000800c00780c */ /* 0x000fe40003f06070 */
[C---:B------:R-:W-:Y:S02]  /*26d0*/  IADD3 R32, PT, PT, -R25.reuse, 0x13, RZ ;  /* 0x0000001319207810 */ /* 0x040fe40007ffe1ff */
[----:B------:R-:W-:-:S02]  /*26e0*/  IADD3 R37, PT, PT, -R25, 0xf, RZ ;  /* 0x0000000f19257810 */ /* 0x000fc40007ffe1ff */
[----:B------:R-:W-:-:S04]  /*26f0*/  SEL R32, R32, 0x12, P0 ;  /* 0x0000001220207807 */ /* 0x000fc80000000000 */
[----:B------:R-:W-:-:S13]  /*2700*/  ISETP.GE.AND P0, PT, R37, R32, PT ;  /* 0x000000202500720c */ /* 0x000fda0003f06270 */
[----:B------:R-:W-:Y:S05]  /*2710*/  @P0 BRA `(.L_x_35) ;  /* 0x0000000000940947 */ /* 0x000fea0003800000 */
[----:B------:R-:W0:Y:S01]  /*2720*/  LDC.64 R26, c[0x0][0x358] ;  /* 0x0000d600ff1a7b82 */ /* 0x000e220000000a00 */
[C---:B------:R-:W-:Y:S01]  /*2730*/  SHF.L.U64.HI R39, R35.reuse, 0xb, R23 ;  /* 0x0000000b23277819 */ /* 0x040fe20000010217 */
[----:B------:R-:W-:Y:S01]  /*2740*/  BSSY.RECONVERGENT B4, `(.L_x_36) ;  /* 0x0000021000047945 */ /* 0x000fe20003800200 */
[----:B------:R-:W-:Y:S01]  /*2750*/  IMAD.SHL.U32 R35, R35, 0x800, RZ ;  /* 0x0000080023237824 */ /* 0x000fe200078e00ff */
[----:B------:R-:W-:Y:S01]  /*2760*/  IADD3 R34, PT, PT, RZ, -R25, -R32 ;  /* 0x80000019ff227210 */ /* 0x000fe20007ffe820 */
[----:B------:R-:W-:Y:S01]  /*2770*/  IMAD.MOV.U32 R36, RZ, RZ, RZ ;  /* 0x000000ffff247224 */ /* 0x000fe200078e00ff */
[----:B------:R-:W-:Y:S02]  /*2780*/  CS2R R14, SRZ ;  /* 0x00000000000e7805 */ /* 0x000fe4000001ff00 */
[----:B------:R-:W-:-:S07]  /*2790*/  LOP3.LUT R39, R39, 0x80000000, RZ, 0xfc, !PT ;  /* 0x8000000027277812 */ /* 0x000fce00078efcff */
.L_x_37:
[----:B------:R-:W1:Y:S01]  /*27a0*/  LDC.64 R12, c[0x4][0x10] ;  /* 0x01000400ff0c7b82 */ /* 0x000e620000000a00 */
[----:B0-----:R-:W-:Y:S02]  /*27b0*/  R2UR UR4, R26 ;  /* 0x000000001a0472ca */ /* 0x001fe400000e0000 */
[----:B------:R-:W-:Y:S01]  /*27c0*/  R2UR UR5, R27 ;  /* 0x000000001b0572ca */ /* 0x000fe200000e0000 */
[----:B-1----:R-:W-:-:S12]  /*27d0*/  IMAD.WIDE R12, R37, 0x8, R12 ;  /* 0x00000008250c7825 */ /* 0x002fd800078e020c */
[----:B------:R-:W2:Y:S01]  /*27e0*/  LDG.E.64.CONSTANT R12, desc[UR4][R12.64] ;  /* 0x000000040c0c7981 */ /* 0x000ea2000c1e9b00 */
[----:B------:R-:W-:Y:S02]  /*27f0*/  VIADD R34, R34, 0x1 ;  /* 0x0000000122227836 */ /* 0x000fe40000000000 */
[----:B------:R-:W-:Y:S02]  /*2800*/  VIADD R37, R37, 0x1 ;  /* 0x0000000125257836 */ /* 0x000fe40000000000 */
[----:B--2---:R-:W-:-:S04]  /*2810*/  IMAD.WIDE.U32 R14, P2, R12, R35, R14 ;  /* 0x000000230c0e7225 */ /* 0x004fc8000784000e */
[----:B------:R-:W-:Y:S02]  /*2820*/  IMAD R41, R12, R39, RZ ;  /* 0x000000270c297224 */ /* 0x000fe400078e02ff */
[CC--:B------:R-:W-:Y:S02]  /*2830*/  IMAD R38, R13.reuse, R35.reuse, RZ ;  /* 0x000000230d267224 */ /* 0x0c0fe400078e02ff */
[----:B------:R-:W-:Y:S01]  /*2840*/  IMAD.HI.U32 R43, R13, R35, RZ ;  /* 0x000000230d2b7227 */ /* 0x000fe200078e00ff */
[----:B------:R-:W-:-:S03]  /*2850*/  IADD3 R15, P0, PT, R41, R15, RZ ;  /* 0x0000000f290f7210 */ /* 0x000fc60007f1e0ff */
[----:B------:R-:W-:Y:S01]  /*2860*/  IMAD R41, R36, 0x8, R33 ;  /* 0x0000000824297824 */ /* 0x000fe200078e0221 */
[----:B------:R-:W-:Y:S01]  /*2870*/  IADD3 R15, P1, PT, R38, R15, RZ ;  /* 0x0000000f260f7210 */ /* 0x000fe20007f3e0ff */
[----:B------:R-:W-:-:S04]  /*2880*/  IMAD.HI.U32 R38, R12, R39, RZ ;  /* 0x000000270c267227 */ /* 0x000fc800078e00ff */
[----:B------:R-:W-:Y:S01]  /*2890*/  IMAD.X R12, RZ, RZ, R38, P2 ;  /* 0x000000ffff0c7224 */ /* 0x000fe200010e0626 */
[----:B------:R0:W-:Y:S01]  /*28a0*/  STL.64 [R41], R14 ;  /* 0x0000000e29007387 */ /* 0x0001e20000100a00 */
[----:B------:R-:W-:-:S03]  /*28b0*/  IMAD.HI.U32 R38, R13, R39, RZ ;  /* 0x000000270d267227 */ /* 0x000fc600078e00ff */
[----:B------:R-:W-:Y:S01]  /*28c0*/  IADD3.X R12, P0, PT, R43, R12, RZ, P0, !PT ;  /* 0x0000000c2b0c7210 */ /* 0x000fe2000071e4ff */
[----:B------:R-:W-:Y:S02]  /*28d0*/  IMAD R13, R13, R39, RZ ;  /* 0x000000270d0d7224 */ /* 0x000fe400078e02ff */
[----:B------:R-:W-:-:S03]  /*28e0*/  VIADD R36, R36, 0x1 ;  /* 0x0000000124247836 */ /* 0x000fc60000000000 */
[----:B------:R-:W-:Y:S01]  /*28f0*/  IADD3.X R13, P1, PT, R13, R12, RZ, P1, !PT ;  /* 0x0000000c0d0d7210 */ /* 0x000fe20000f3e4ff */
[----:B------:R-:W-:Y:S01]  /*2900*/  IMAD.X R12, RZ, RZ, R38, P0 ;  /* 0x000000ffff0c7224 */ /* 0x000fe200000e0626 */
[----:B------:R-:W-:-:S03]  /*2910*/  ISETP.NE.AND P0, PT, R34, -0xf, PT ;  /* 0xfffffff12200780c */ /* 0x000fc60003f05270 */
[----:B0-----:R-:W-:Y:S02]  /*2920*/  IMAD.X R15, RZ, RZ, R12, P1 ;  /* 0x000000ffff0f7224 */ /* 0x001fe400008e060c */
[----:B------:R-:W-:-:S08]  /*2930*/  IMAD.MOV.U32 R14, RZ, RZ, R13 ;  /* 0x000000ffff0e7224 */ /* 0x000fd000078e000d */
[----:B------:R-:W-:Y:S05]  /*2940*/  @P0 BRA `(.L_x_37) ;  /* 0xfffffffc00940947 */ /* 0x000fea000383ffff */
[----:B------:R-:W-:Y:S05]  /*2950*/  BSYNC.RECONVERGENT B4 ;  /* 0x0000000000047941 */ /* 0x000fea0003800200 */
.L_x_36:
[----:B------:R-:W-:-:S07]  /*2960*/  IMAD.MOV.U32 R37, RZ, RZ, R32 ;  /* 0x000000ffff257224 */ /* 0x000fce00078e0020 */
.L_x_35:
[----:B------:R-:W-:Y:S05]  /*2970*/  BSYNC.RECONVERGENT B3 ;  /* 0x0000000000037941 */ /* 0x000fea0003800200 */
.L_x_34:
[----:B------:R-:W-:Y:S01]  /*2980*/  LOP3.LUT P0, R41, R24, 0x3f, RZ, 0xc0, !PT ;  /* 0x0000003f18297812 */ /* 0x000fe2000780c0ff */
[----:B------:R-:W-:-:S04]  /*2990*/  IMAD.IADD R12, R25, 0x1, R37 ;  /* 0x00000001190c7824 */ /* 0x000fc800078e0225 */
[----:B------:R-:W-:-:S05]  /*29a0*/  IMAD.U32 R43, R12, 0x8, R33 ;  /* 0x000000080c2b7824 */ /* 0x000fca00078e0021 */
[----:B------:R0:W-:Y:S04]  /*29b0*/  STL.64 [R43+-0x78], R14 ;  /* 0xffff880e2b007387 */ /* 0x0001e80000100a00 */
[----:B------:R-:W2:Y:S04]  /*29c0*/  @P0 LDL.64 R32, [R1+0x30] ;  /* 0x0000300001200983 */ /* 0x000ea80000100a00 */
[----:B------:R-:W3:Y:S04]  /*29d0*/  LDL.64 R24, [R1+0x38] ;  /* 0x0000380001187983 */ /* 0x000ee80000100a00 */
[----:B------:R-:W4:Y:S01]  /*29e0*/  LDL.64 R12, [R1+0x40] ;  /* 0x00004000010c7983 */ /* 0x000f220000100a00 */
[----:B------:R-:W-:Y:S01]  /*29f0*/  @P0 LOP3.LUT R26, R41, 0x3f, RZ, 0x3c, !PT ;  /* 0x0000003f291a0812 */ /* 0x000fe200078e3cff */
[----:B------:R-:W-:Y:S01]  /*2a00*/  BSSY.RECONVERGENT B3, `(.L_x_38) ;  /* 0x0000034000037945 */ /* 0x000fe20003800200 */
[----:B--2---:R-:W-:-:S02]  /*2a10*/  @P0 SHF.R.U64 R27, R32, 0x1, R33 ;  /* 0x00000001201b0819 */ /* 0x004fc40000001221 */
[----:B------:R-:W-:Y:S02]  /*2a20*/  @P0 SHF.R.U32.HI R33, RZ, 0x1, R33 ;  /* 0x00000001ff210819 */ /* 0x000fe40000011621 */
[CC--:B---3--:R-:W-:Y:S02]  /*2a30*/  @P0 SHF.L.U32 R35, R24.reuse, R41.reuse, RZ ;  /* 0x0000002918230219 */ /* 0x0c8fe400000006ff */
[----:B0-----:R-:W-:Y:S02]  /*2a40*/  @P0 SHF.R.U64 R14, R27, R26, R33 ;  /* 0x0000001a1b0e0219 */ /* 0x001fe40000001221 */
[--C-:B------:R-:W-:Y:S02]  /*2a50*/  @P0 SHF.R.U32.HI R39, RZ, 0x1, R25.reuse ;  /* 0x00000001ff270819 */ /* 0x100fe40000011619 */
[C-C-:B------:R-:W-:Y:S02]  /*2a60*/  @P0 SHF.R.U64 R37, R24.reuse, 0x1, R25.reuse ;  /* 0x0000000118250819 */ /* 0x140fe40000001219 */
[----:B------:R-:W-:-:S02]  /*2a70*/  @P0 SHF.L.U64.HI R32, R24, R41, R25 ;  /* 0x0000002918200219 */ /* 0x000fc40000010219 */
[----:B------:R-:W-:Y:S02]  /*2a80*/  @P0 SHF.R.U32.HI R15, RZ, R26, R33 ;  /* 0x0000001aff0f0219 */ /* 0x000fe40000011621 */
[----:B------:R-:W-:Y:S02]  /*2a90*/  @P0 LOP3.LUT R24, R35, R14, RZ, 0xfc, !PT ;  /* 0x0000000e23180212 */ /* 0x000fe400078efcff */
[----:B----4-:R-:W-:Y:S02]  /*2aa0*/  @P0 SHF.L.U32 R27, R12, R41, RZ ;  /* 0x000000290c1b0219 */ /* 0x010fe400000006ff */
[----:B------:R-:W-:Y:S01]  /*2ab0*/  @P0 SHF.R.U64 R34, R37, R26, R39 ;  /* 0x0000001a25220219 */ /* 0x000fe20000001227 */
[----:B------:R-:W-:Y:S01]  /*2ac0*/  IMAD.SHL.U32 R14, R24, 0x4, RZ ;  /* 0x00000004180e7824 */ /* 0x000fe200078e00ff */
[----:B------:R-:W-:Y:S02]  /*2ad0*/  @P0 LOP3.LUT R25, R32, R15, RZ, 0xfc, !PT ;  /* 0x0000000f20190212 */ /* 0x000fe400078efcff */
[----:B------:R-:W-:-:S02]  /*2ae0*/  @P0 SHF.L.U64.HI R41, R12, R41, R13 ;  /* 0x000000290c290219 */ /* 0x000fc4000001020d */
[----:B------:R-:W-:Y:S02]  /*2af0*/  @P0 SHF.R.U32.HI R26, RZ, R26, R39 ;  /* 0x0000001aff1a0219 */ /* 0x000fe40000011627 */
[----:B------:R-:W-:Y:S02]  /*2b00*/  @P0 LOP3.LUT R12, R27, R34, RZ, 0xfc, !PT ;  /* 0x000000221b0c0212 */ /* 0x000fe400078efcff */
[----:B------:R-:W-:Y:S02]  /*2b10*/  SHF.L.U64.HI R24, R24, 0x2, R25 ;  /* 0x0000000218187819 */ /* 0x000fe40000010219 */
[----:B------:R-:W-:Y:S02]  /*2b20*/  @P0 LOP3.LUT R13, R41, R26, RZ, 0xfc, !PT ;  /* 0x0000001a290d0212 */ /* 0x000fe400078efcff */
[----:B------:R-:W-:Y:S02]  /*2b30*/  SHF.L.W.U32.HI R25, R25, 0x2, R12 ;  /* 0x0000000219197819 */ /* 0x000fe40000010e0c */
[----:B------:R-:W-:-:S02]  /*2b40*/  IADD3 RZ, P0, PT, RZ, -R14, RZ ;  /* 0x8000000effff7210 */ /* 0x000fc40007f1e0ff */
[----:B------:R-:W-:Y:S02]  /*2b50*/  LOP3.LUT R15, RZ, R24, RZ, 0x33, !PT ;  /* 0x00000018ff0f7212 */ /* 0x000fe400078e33ff */
[----:B------:R-:W-:Y:S02]  /*2b60*/  SHF.L.W.U32.HI R12, R12, 0x2, R13 ;  /* 0x000000020c0c7819 */ /* 0x000fe40000010e0d */
[----:B------:R-:W-:Y:S02]  /*2b70*/  LOP3.LUT R26, RZ, R25, RZ, 0x33, !PT ;  /* 0x00000019ff1a7212 */ /* 0x000fe400078e33ff */
[----:B------:R-:W-:Y:S02]  /*2b80*/  IADD3.X R15, P0, PT, RZ, R15, RZ, P0, !PT ;  /* 0x0000000fff0f7210 */ /* 0x000fe4000071e4ff */
[----:B------:R-:W-:Y:S02]  /*2b90*/  LOP3.LUT R27, RZ, R12, RZ, 0x33, !PT ;  /* 0x0000000cff1b7212 */ /* 0x000fe400078e33ff */
[----:B------:R-:W-:-:S02]  /*2ba0*/  IADD3.X R26, P1, PT, RZ, R26, RZ, P0, !PT ;  /* 0x0000001aff1a7210 */ /* 0x000fc4000073e4ff */
[----:B------:R-:W-:-:S03]  /*2bb0*/  ISETP.GT.U32.AND P2, PT, R25, -0x1, PT ;  /* 0xffffffff1900780c */ /* 0x000fc60003f44070 */
[----:B------:R-:W-:Y:S01]  /*2bc0*/  IMAD.X R27, RZ, RZ, R27, P1 ;  /* 0x000000ffff1b7224 */ /* 0x000fe200008e061b */
[----:B------:R-:W-:-:S04]  /*2bd0*/  ISETP.GT.AND.EX P0, PT, R12, -0x1, PT, P2 ;  /* 0xffffffff0c00780c */ /* 0x000fc80003f04320 */
[----:B------:R-:W-:Y:S02]  /*2be0*/  SEL R27, R12, R27, P0 ;  /* 0x0000001b0c1b7207 */ /* 0x000fe40000000000 */
[----:B------:R-:W-:Y:S02]  /*2bf0*/  SEL R33, R25, R26, P0 ;  /* 0x0000001a19217207 */ /* 0x000fe40000000000 */
[----:B------:R-:W-:Y:S02]  /*2c00*/  ISETP.NE.U32.AND P1, PT, R27, RZ, PT ;  /* 0x000000ff1b00720c */ /* 0x000fe40003f25070 */
[----:B------:R-:W-:Y:S02]  /*2c10*/  SEL R35, R24, R15, P0 ;  /* 0x0000000f18237207 */ /* 0x000fe40000000000 */
[----:B------:R-:W-:Y:S01]  /*2c20*/  SEL R25, R33, R27, !P1 ;  /* 0x0000001b21197207 */ /* 0x000fe20004800000 */
[----:B------:R-:W-:-:S05]  /*2c30*/  @!P0 IMAD.MOV R14, RZ, RZ, -R14 ;  /* 0x000000ffff0e8224 */ /* 0x000fca00078e0a0e */
[----:B------:R-:W0:Y:S02]  /*2c40*/  FLO.U32 R25, R25 ;  /* 0x0000001900197300 */ /* 0x000e2400000e0000 */
[C---:B0-----:R-:W-:Y:S02]  /*2c50*/  IADD3 R32, PT, PT, -R25.reuse, 0x1f, RZ ;  /* 0x0000001f19207810 */ /* 0x041fe40007ffe1ff */
[----:B------:R-:W-:-:S03]  /*2c60*/  IADD3 R26, PT, PT, -R25, 0x3f, RZ ;  /* 0x0000003f191a7810 */ /* 0x000fc60007ffe1ff */
[----:B------:R-:W-:-:S05]  /*2c70*/  @P1 IMAD.MOV R26, RZ, RZ, R32 ;  /* 0x000000ffff1a1224 */ /* 0x000fca00078e0220 */
[----:B------:R-:W-:-:S13]  /*2c80*/  ISETP.NE.AND P1, PT, R26, RZ, PT ;  /* 0x000000ff1a00720c */ /* 0x000fda0003f25270 */
[----:B------:R-:W-:Y:S05]  /*2c90*/  @!P1 BRA `(.L_x_39) ;  /* 0x0000000000289947 */ /* 0x000fea0003800000 */
[--C-:B------:R-:W-:Y:S02]  /*2ca0*/  SHF.R.U64 R15, R14, 0x1, R35.reuse ;  /* 0x000000010e0f7819 */ /* 0x100fe40000001223 */
[C---:B------:R-:W-:Y:S02]  /*2cb0*/  LOP3.LUT R24, R26.reuse, 0x3f, RZ, 0xc0, !PT ;  /* 0x0000003f1a187812 */ /* 0x040fe400078ec0ff */
[----:B------:R-:W-:Y:S02]  /*2cc0*/  SHF.R.U32.HI R25, RZ, 0x1, R35 ;  /* 0x00000001ff197819 */ /* 0x000fe40000011623 */
[----:B------:R-:W-:Y:S02]  /*2cd0*/  LOP3.LUT R14, R26, 0x3f, RZ, 0xc, !PT ;  /* 0x0000003f1a0e7812 */ /* 0x000fe400078e0cff */
[----:B------:R-:W-:Y:S02]  /*2ce0*/  SHF.L.U64.HI R27, R33, R24, R27 ;  /* 0x00000018211b7219 */ /* 0x000fe4000001021b */
[----:B------:R-:W-:-:S02]  /*2cf0*/  SHF.R.U64 R15, R15, R14, R25 ;  /* 0x0000000e0f0f7219 */ /* 0x000fc40000001219 */
[----:B------:R-:W-:Y:S02]  /*2d00*/  SHF.L.U32 R24, R33, R24, RZ ;  /* 0x0000001821187219 */ /* 0x000fe400000006ff */
[----:B------:R-:W-:Y:S02]  /*2d10*/  SHF.R.U32.HI R14, RZ, R14, R25 ;  /* 0x0000000eff0e7219 */ /* 0x000fe40000011619 */
[----:B------:R-:W-:Y:S02]  /*2d20*/  LOP3.LUT R33, R24, R15, RZ, 0xfc, !PT ;  /* 0x0000000f18217212 */ /* 0x000fe400078efcff */
[----:B------:R-:W-:-:S07]  /*2d30*/  LOP3.LUT R27, R27, R14, RZ, 0xfc, !PT ;  /* 0x0000000e1b1b7212 */ /* 0x000fce00078efcff */
.L_x_39:
[----:B------:R-:W-:Y:S05]  /*2d40*/  BSYNC.RECONVERGENT B3 ;  /* 0x0000000000037941 */ /* 0x000fea0003800200 */
.L_x_38:
[----:B------:R-:W-:-:S04]  /*2d50*/  IMAD.WIDE.U32 R24, R33, 0x2168c235, RZ ;  /* 0x2168c23521187825 */ /* 0x000fc800078e00ff */
[----:B------:R-:W-:Y:S01]  /*2d60*/  IMAD.MOV.U32 R14, RZ, RZ, R25 ;  /* 0x000000ffff0e7224 */ /* 0x000fe200078e0019 */
[----:B------:R-:W-:Y:S01]  /*2d70*/  IADD3 RZ, P1, PT, R24, R24, RZ ;  /* 0x0000001818ff7210 */ /* 0x000fe20007f3e0ff */
[----:B------:R-:W-:Y:S02]  /*2d80*/  IMAD.MOV.U32 R15, RZ, RZ, RZ ;  /* 0x000000ffff0f7224 */ /* 0x000fe400078e00ff */
[----:B------:R-:W-:-:S04]  /*2d90*/  IMAD.HI.U32 R25, R27, -0x36f0255e, RZ ;  /* 0xc90fdaa21b197827 */ /* 0x000fc800078e00ff */
[----:B------:R-:W-:-:S04]  /*2da0*/  IMAD.WIDE.U32 R14, R33, -0x36f0255e, R14 ;  /* 0xc90fdaa2210e7825 */ /* 0x000fc800078e000e */
[----:B------:R-:W-:-:S04]  /*2db0*/  IMAD.WIDE.U32 R14, P2, R27, 0x2168c235, R14 ;  /* 0x2168c2351b0e7825 */ /* 0x000fc8000784000e */
[----:B------:R-:W-:Y:S01]  /*2dc0*/  IMAD R27, R27, -0x36f0255e, RZ ;  /* 0xc90fdaa21b1b7824 */ /* 0x000fe200078e02ff */
[----:B------:R-:W-:Y:S01]  /*2dd0*/  IADD3.X RZ, P1, PT, R14, R14, RZ, P1, !PT ;  /* 0x0000000e0eff7210 */ /* 0x000fe20000f3e4ff */
[----:B------:R-:W-:-:S03]  /*2de0*/  IMAD.X R24, RZ, RZ, R25, P2 ;  /* 0x000000ffff187224 */ /* 0x000fc600010e0619 */
[----:B------:R-:W-:-:S04]  /*2df0*/  IADD3 R15, P2, PT, R27, R15, RZ ;  /* 0x0000000f1b0f7210 */ /* 0x000fc80007f5e0ff */
[C---:B------:R-:W-:Y:S01]  /*2e00*/  ISETP.GT.U32.AND P3, PT, R15.reuse, RZ, PT ;  /* 0x000000ff0f00720c */ /* 0x040fe20003f64070 */
[----:B------:R-:W-:Y:S01]  /*2e10*/  IMAD.X R24, RZ, RZ, R24, P2 ;  /* 0x000000ffff187224 */ /* 0x000fe200010e0618 */
[----:B------:R-:W-:-:S04]  /*2e20*/  IADD3.X R14, P2, PT, R15, R15, RZ, P1, !PT ;  /* 0x0000000f0f0e7210 */ /* 0x000fc80000f5e4ff */
[C---:B------:R-:W-:Y:S01]  /*2e30*/  ISETP.GT.AND.EX P1, PT, R24.reuse, RZ, PT, P3 ;  /* 0x000000ff1800720c */ /* 0x040fe20003f24330 */
[----:B------:R-:W-:-:S03]  /*2e40*/  IMAD.X R25, R24, 0x1, R24, P2 ;  /* 0x0000000118197824 */ /* 0x000fc600010e0618 */
[----:B------:R-:W-:Y:S02]  /*2e50*/  SEL R14, R14, R15, P1 ;  /* 0x0000000f0e0e7207 */ /* 0x000fe40000800000 */
[----:B------:R-:W-:Y:S02]  /*2e60*/  SEL R24, R25, R24, P1 ;  /* 0x0000001819187207 */ /* 0x000fe40000800000 */
[----:B------:R-:W-:Y:S02]  /*2e70*/  IADD3 R35, P2, PT, R14, 0x1, RZ ;  /* 0x000000010e237810 */ /* 0x000fe40007f5e0ff */
[----:B------:R-:W-:Y:S02]  /*2e80*/  SEL R15, RZ, 0xffffffff, !P1 ;  /* 0xffffffffff0f7807 */ /* 0x000fe40004800000 */
[----:B------:R-:W-:Y:S01]  /*2e90*/  LOP3.LUT P1, R14, R23, 0x80000000, RZ, 0xc0, !PT ;  /* 0x80000000170e7812 */ /* 0x000fe2000782c0ff */
[----:B------:R-:W-:Y:S02]  /*2ea0*/  IMAD.X R24, RZ, RZ, R24, P2 ;  /* 0x000000ffff187224 */ /* 0x000fe400010e0618 */
[----:B------:R-:W-:Y:S01]  /*2eb0*/  IMAD.IADD R26, R15, 0x1, -R26 ;  /* 0x000000010f1a7824 */ /* 0x000fe200078e0a1a */
[----:B------:R-:W-:-:S02]  /*2ec0*/  SHF.R.U32.HI R15, RZ, 0x1e, R13 ;  /* 0x0000001eff0f7819 */ /* 0x000fc4000001160d */
[----:B------:R-:W-:Y:S01]  /*2ed0*/  SHF.R.U64 R35, R35, 0xa, R24 ;  /* 0x0000000a23237819 */ /* 0x000fe20000001218 */
[----:B------:R-:W-:Y:S01]  /*2ee0*/  IMAD.SHL.U32 R13, R26, 0x100000, RZ ;  /* 0x001000001a0d7824 */ /* 0x000fe200078e00ff */
[----:B------:R-:W-:Y:S02]  /*2ef0*/  LEA.HI R12, R12, R15, RZ, 0x1 ;  /* 0x0000000f0c0c7211 */ /* 0x000fe400078f08ff */
[----:B------:R-:W-:Y:S02]  /*2f00*/  IADD3 R35, P2, PT, R35, 0x1, RZ ;  /* 0x0000000123237810 */ /* 0x000fe40007f5e0ff */
[----:B------:R-:W-:Y:S01]  /*2f10*/  @!P0 LOP3.LUT R14, R14, 0x80000000, RZ, 0x3c, !PT ;  /* 0x800000000e0e8812 */ /* 0x000fe200078e3cff */
[----:B------:R-:W-:Y:S01]  /*2f20*/  @P1 IMAD.MOV R12, RZ, RZ, -R12 ;  /* 0x000000ffff0c1224 */ /* 0x000fe200078e0a0c */
[----:B------:R-:W-:-:S04]  /*2f30*/  LEA.HI.X R24, R24, RZ, RZ, 0x16, P2 ;  /* 0x000000ff18187211 */ /* 0x000fc800010fb4ff */
[--C-:B------:R-:W-:Y:S02]  /*2f40*/  SHF.R.U64 R35, R35, 0x1, R24.reuse ;  /* 0x0000000123237819 */ /* 0x100fe40000001218 */
[----:B------:R-:W-:Y:S02]  /*2f50*/  SHF.R.U32.HI R24, RZ, 0x1, R24 ;  /* 0x00000001ff187819 */ /* 0x000fe40000011618 */
[----:B------:R-:W-:-:S04]  /*2f60*/  IADD3 R35, P2, P3, RZ, RZ, R35 ;  /* 0x000000ffff237210 */ /* 0x000fc80007b5e023 */
[----:B------:R-:W-:-:S04]  /*2f70*/  IADD3.X R13, PT, PT, R13, 0x3fe00000, R24, P2, P3 ;  /* 0x3fe000000d0d7810 */ /* 0x000fc800017e6418 */
[----:B------:R-:W-:-:S07]  /*2f80*/  LOP3.LUT R23, R13, R14, RZ, 0xfc, !PT ;  /* 0x0000000e0d177212 */ /* 0x000fce00078efcff */
.L_x_33:
[----:B------:R-:W-:Y:S02]  /*2f90*/  IMAD.MOV.U32 R33, RZ, RZ, R23 ;  /* 0x000000ffff217224 */ /* 0x000fe400078e0017 */
[----:B------:R-:W-:Y:S02]  /*2fa0*/  IMAD.MOV.U32 R23, RZ, RZ, 0x0 ;  /* 0x00000000ff177424 */ /* 0x000fe400078e00ff */
[----:B------:R-:W-:Y:S02]  /*2fb0*/  IMAD.MOV.U32 R32, RZ, RZ, R35 ;  /* 0x000000ffff207224 */ /* 0x000fe400078e0023 */
[----:B------:R-:W-:Y:S05]  /*2fc0*/  RET.REL.NODEC R22 `(_Z10newton_gpuPKdS0_PdPKiS0_) ;  /* 0xffffffd0160c7950 */ /* 0x000fea0003c3ffff */
.L_x_40:
[----:B------:R-:W-:-:S00]  /*2fd0*/  BRA `(.L_x_40) ;  /* 0xfffffffc00fc7947 */ /* 0x000fc0000383ffff */
[----:B------:R-:W-:-:S00]  /*2fe0*/  NOP ;  /* 0x0000000000007918 */ /* 0x000fc00000000000 */
        /* <DEDUP_REMOVED lines=9> */
.L_x_42:


//--------------------- .nv.global.init           --------------------------
	.section	.nv.global.init,"aw",@progbits
	.align	16
.nv.global.init:
	.type		__cudart_sin_cos_coeffs,@object
	.size		__cudart_sin_cos_coeffs,(__cudart_i2opi_d - __cudart_sin_cos_coeffs)
__cudart_sin_cos_coeffs:
        /*0000*/ 	.byte	0x46, 0xd2, 0xb0, 0x2c, 0xf1, 0xe5, 0x5a, 0xbe, 0x92, 0xe3, 0xac, 0x69, 0xe3, 0x1d, 0xc7, 0x3e
        /*0010*/ 	.byte	0xa1, 0x62, 0xdb, 0x19, 0xa0, 0x01, 0x2a, 0xbf, 0x18, 0x08, 0x11, 0x11, 0x11, 0x11, 0x81, 0x3f
        /*0020*/ 	.byte	0x54, 0x55, 0x55, 0x55, 0x55, 0x55, 0xc5, 0xbf, 0x00, 0x00, 0x00, 0x00, 0x00, 0x00, 0x00, 0x00
        /*0030*/ 	.byte	0x00, 0x00, 0x00, 0x00, 0x00, 0x00, 0x00, 0x00, 0x64, 0x81, 0xfd, 0x20, 0x83, 0xff, 0xa8, 0xbd
        /*0040*/ 	.byte	0x28, 0x85, 0xef, 0xc1, 0xa7, 0xee, 0x21, 0x3e, 0xd9, 0xe6, 0x06, 0x8e, 0x4f, 0x7e, 0x92, 0xbe
        /*0050*/ 	.byte	0xe9, 0xbc, 0xdd, 0x19, 0xa0, 0x01, 0xfa, 0x3e, 0x47, 0x5d, 0xc1, 0x16, 0x6c, 0xc1, 0x56, 0xbf
        /*0060*/ 	.byte	0x51, 0x55, 0x55, 0x55, 0x55, 0x55, 0xa5, 0x3f, 0x00, 0x00, 0x00, 0x00, 0x00, 0x00, 0xe0, 0xbf
        /*0070*/ 	.byte	0x00, 0x00, 0x00, 0x00, 0x00, 0x00, 0xf0, 0x3f, 0x00, 0x00, 0x00, 0x00, 0x00, 0x00, 0x00, 0x00
	.type		__cudart_i2opi_d,@object
	.size		__cudart_i2opi_d,($str - __cudart_i2opi_d)
__cudart_i2opi_d:
        /* <DEDUP_REMOVED lines=9> */
	.type		$str,@object
	.size		$str,(.L_0 - $str)
$str:
        /*0110*/ 	.byte	0x25, 0x66, 0x20, 0x25, 0x66, 0x20, 0x25, 0x66, 0x20, 0x25, 0x66, 0x20, 0x3e, 0x3d, 0x20, 0x25
        /*0120*/ 	.byte	0x64, 0x20, 0x69, 0x74, 0x65, 0x72, 0x0a, 0x00
.L_0:


//--------------------- .nv.shared.reserved.0     --------------------------
	.section	.nv.shared.reserved.0,"aw",@nobits
	.weak		__nv_reservedSMEM_offset_0_alias
	.size		__nv_reservedSMEM_offset_0_alias, 0, 64
	.other		__nv_reservedSMEM_offset_0_alias,@"STO_CUDA_RESERVED_SHARED STV_DEFAULT"
__nv_reservedSMEM_offset_0_alias:
	.zero		0
	.zero		64


//--------------------- .nv.constant0._Z10newton_gpuPKdS0_PdPKiS0_ --------------------------
	.section	.nv.constant0._Z10newton_gpuPKdS0_PdPKiS0_,"a",@progbits
	.sectionflags	@""
	.align	4
.nv.constant0._Z10newton_gpuPKdS0_PdPKiS0_:
	.zero		936


//--------------------- SYMBOLS --------------------------

	.type		.nv.reservedSmem.offset0,@object
	.size		.nv.reservedSmem.offset0,0x4
	.type		vprintf,@function
